// auto-generated by cutlass_sweep.epilogue — config: {"arch": "sm_100", "cluster_m": 1, "cluster_n": 1, "dtype": "bf16", "fusion": "gelu", "tile_k": 64, "tile_m": 128, "tile_n": 256}
#include "cutlass/cutlass.h"
#include "cutlass/gemm/collective/collective_builder.hpp"
#include "cutlass/gemm/device/gemm_universal_adapter.h"
#include "cutlass/gemm/kernel/gemm_universal.hpp"
#include "cutlass/epilogue/collective/collective_builder.hpp"
#include "cutlass/epilogue/fusion/operations.hpp"
#include "cutlass/epilogue/thread/activation.h"

using Elem = cutlass::bfloat16_t;
using Acc  = float;
using TileShape    = cute::Shape<cute::_128, cute::_256, cute::_64>;
using ClusterShape = cute::Shape<cute::_1, cute::_1, cute::_1>;
using FusionOp     = cutlass::epilogue::fusion::LinCombEltAct<cutlass::epilogue::thread::GELU, Elem, Acc>;

using CollectiveEpilogue = typename cutlass::epilogue::collective::CollectiveBuilder<
    cutlass::arch::Sm100, cutlass::arch::OpClassTensorOp,
    TileShape, ClusterShape,
    cutlass::epilogue::collective::EpilogueTileAuto,
    Acc, Acc,
    Elem, cutlass::layout::RowMajor, 128 / cutlass::sizeof_bits<Elem>::value,
    Elem, cutlass::layout::RowMajor, 128 / cutlass::sizeof_bits<Elem>::value,
    cutlass::epilogue::collective::EpilogueScheduleAuto,
    FusionOp
  >::CollectiveOp;

using CollectiveMainloop = typename cutlass::gemm::collective::CollectiveBuilder<
    cutlass::arch::Sm100, cutlass::arch::OpClassTensorOp,
    Elem, cutlass::layout::RowMajor, 128 / cutlass::sizeof_bits<Elem>::value,
    Elem, cutlass::layout::ColumnMajor, 128 / cutlass::sizeof_bits<Elem>::value,
    Acc,
    TileShape, ClusterShape,
    cutlass::gemm::collective::StageCountAutoCarveout<
        static_cast<int>(sizeof(typename CollectiveEpilogue::SharedStorage))>,
    cutlass::gemm::collective::KernelScheduleAuto
  >::CollectiveOp;

using GemmKernel = cutlass::gemm::kernel::GemmUniversal<
    cute::Shape<int,int,int,int>, CollectiveMainloop, CollectiveEpilogue>;
using Gemm = cutlass::gemm::device::GemmUniversalAdapter<GemmKernel>;

auto* _anchor = &cutlass::device_kernel<GemmKernel>;


// ===== COMPILED SASS (sm_100a) =====

	.target	sm_100a

	.elftype	@"ET_EXEC"


//--------------------- .note.nv.tkinfo           --------------------------
	.section	.note.nv.tkinfo,"",@"SHT_NOTE"
	.sectionflags	@"SHF_NOTE_NV_TKINFO"
	.tkinfo
        /*0018*/ 	.word	0x00000002
        /*0030*/ 	.string	""
        /*0030*/ 	.string	"ptxas"
        /*0030*/ 	.string	"Cuda compilation tools, release 13.0, V13.0.88"
        /*0030*/ 	.string	"Build cuda_13.0.r13.0/compiler.36424714_0"
        /*0030*/ 	.string	"-arch sm_100a -m 64 "



//--------------------- .note.nv.cuinfo           --------------------------
	.section	.note.nv.cuinfo,"",@"SHT_NOTE"
	.sectionflags	@"SHF_NOTE_NV_CUINFO"
        /*0018*/ 	.short	0x0002
        /*001a*/ 	.short	0x0064
        /*001c*/ 	.short	0x0082
	.zero		2


//--------------------- .nv.info                  --------------------------
	.section	.nv.info,"",@"SHT_CUDA_INFO"
	.align	4


	//----- nvinfo : EIATTR_REGCOUNT
	.align		4
        /*0000*/ 	.byte	0x04, 0x2f
        /*0002*/ 	.short	(.L_19 - .L_18)
	.align		4
.L_18:
        /*0004*/ 	.word	index@(_ZN7cutlass13device_kernelINS_4gemm6kernel13GemmUniversalIN4cute5tupleIJiiiiEEENS1_10collective13CollectiveMmaINS1_35MainloopSm100TmaUmmaWarpSpecializedILi3ELi2ELi2ENS5_IJNS4_1CILi1EEESB_SB_EEEEENS5_IJNSA_ILi128EEENSA_ILi256EEENSA_ILi64EEEEEENS_10bfloat16_tENS5_IJlSB_lEEESI_SJ_NS4_8TiledMMAINS4_8MMA_AtomIJNS4_20SM100_MMA_F16BF16_SSISI_SI_fLi128ELi256ELNS4_4UMMA5MajorE0ELSO_0ELNSN_7ScaleInE0ELSP_0EEEEEENS4_6LayoutISC_NS5_IJNSA_ILi0EEEST_ST_EEEEENS5_IJNS4_10UnderscoreESW_SW_EEEEENS4_13SM90_TMA_LOADENS4_14ComposedLayoutINS4_7SwizzleILi3ELi4ELi3EEENS4_18smem_ptr_flag_bitsILi16EEENSS_INS5_IJNSA_ILi8EEESG_EEENS5_IJSG_SB_EEEEEEEvNS4_8identityESZ_S19_vS1A_EENS_8epilogue10collective18CollectiveEpilogueINS1C_23Sm100TmaWarpSpecializedILi4ELi2ELi64ELb1ELb0EEEJSH_NS5_IJNSS_ISE_SB_EENSS_ISG_SB_EEEEESI_SJ_SI_SJ_NS1C_6fusion15FusionCallbacksIS1G_NS1K_13LinCombEltActINS1C_6thread4GELUESI_fSI_fLNS_15FloatRoundStyleE2EEESH_S1J_JEEENS4_5SM1004TMEM4LOAD26SM100_TMEM_LOAD_32dp32b64xESZ_S19_NS4_39AutoVectorizingCopyWithAssumedAlignmentILi128EEENS4_14SM90_TMA_STOREES19_S1X_S1X_EEEvvEEEEvNT_6ParamsE)
        /*0008*/ 	.word	0x000000d2


	//----- nvinfo : EIATTR_FRAME_SIZE
	.align		4
.L_19:
        /*000c*/ 	.byte	0x04, 0x11
        /*000e*/ 	.short	(.L_21 - .L_20)
	.align		4
.L_20:
        /*0010*/ 	.word	index@($__internal_2_$__cuda_sm10x_tcgen05_guardrail_trap_unallocated_columns_being_dealloced)
        /*0014*/ 	.word	0x00000000


	//----- nvinfo : EIATTR_FRAME_SIZE
	.align		4
.L_21:
        /*0018*/ 	.byte	0x04, 0x11
        /*001a*/ 	.short	(.L_23 - .L_22)
	.align		4
.L_22:
        /*001c*/ 	.word	index@($__internal_1_$__cuda_sm10x_tcgen05_guardrail_trap_phase_invalid_during_alloc)
        /*0020*/ 	.word	0x00000000


	//----- nvinfo : EIATTR_FRAME_SIZE
	.align		4
.L_23:
        /*0024*/ 	.byte	0x04, 0x11
        /*0026*/ 	.short	(.L_25 - .L_24)
	.align		4
.L_24:
        /*0028*/ 	.word	index@($__internal_0_$__cuda_sm10x_tcgen05_guardrail_trap_col_being_dealloced_not_returned_by_alloc)
        /*002c*/ 	.word	0x00000000


	//----- nvinfo : EIATTR_FRAME_SIZE
	.align		4
.L_25:
        /*0030*/ 	.byte	0x04, 0x11
        /*0032*/ 	.short	(.L_27 - .L_26)
	.align		4
.L_26:
        /*0034*/ 	.word	index@(_ZN7cutlass13device_kernelINS_4gemm6kernel13GemmUniversalIN4cute5tupleIJiiiiEEENS1_10collective13CollectiveMmaINS1_35MainloopSm100TmaUmmaWarpSpecializedILi3ELi2ELi2ENS5_IJNS4_1CILi1EEESB_SB_EEEEENS5_IJNSA_ILi128EEENSA_ILi256EEENSA_ILi64EEEEEENS_10bfloat16_tENS5_IJlSB_lEEESI_SJ_NS4_8TiledMMAINS4_8MMA_AtomIJNS4_20SM100_MMA_F16BF16_SSISI_SI_fLi128ELi256ELNS4_4UMMA5MajorE0ELSO_0ELNSN_7ScaleInE0ELSP_0EEEEEENS4_6LayoutISC_NS5_IJNSA_ILi0EEEST_ST_EEEEENS5_IJNS4_10UnderscoreESW_SW_EEEEENS4_13SM90_TMA_LOADENS4_14ComposedLayoutINS4_7SwizzleILi3ELi4ELi3EEENS4_18smem_ptr_flag_bitsILi16EEENSS_INS5_IJNSA_ILi8EEESG_EEENS5_IJSG_SB_EEEEEEEvNS4_8identityESZ_S19_vS1A_EENS_8epilogue10collective18CollectiveEpilogueINS1C_23Sm100TmaWarpSpecializedILi4ELi2ELi64ELb1ELb0EEEJSH_NS5_IJNSS_ISE_SB_EENSS_ISG_SB_EEEEESI_SJ_SI_SJ_NS1C_6fusion15FusionCallbacksIS1G_NS1K_13LinCombEltActINS1C_6thread4GELUESI_fSI_fLNS_15FloatRoundStyleE2EEESH_S1J_JEEENS4_5SM1004TMEM4LOAD26SM100_TMEM_LOAD_32dp32b64xESZ_S19_NS4_39AutoVectorizingCopyWithAssumedAlignmentILi128EEENS4_14SM90_TMA_STOREES19_S1X_S1X_EEEvvEEEEvNT_6ParamsE)
        /*0038*/ 	.word	0x00000000


	//----- nvinfo : EIATTR_MIN_STACK_SIZE
	.align		4
.L_27:
        /*003c*/ 	.byte	0x04, 0x12
        /*003e*/ 	.short	(.L_29 - .L_28)
	.align		4
.L_28:
        /*0040*/ 	.word	index@(_ZN7cutlass13device_kernelINS_4gemm6kernel13GemmUniversalIN4cute5tupleIJiiiiEEENS1_10collective13CollectiveMmaINS1_35MainloopSm100TmaUmmaWarpSpecializedILi3ELi2ELi2ENS5_IJNS4_1CILi1EEESB_SB_EEEEENS5_IJNSA_ILi128EEENSA_ILi256EEENSA_ILi64EEEEEENS_10bfloat16_tENS5_IJlSB_lEEESI_SJ_NS4_8TiledMMAINS4_8MMA_AtomIJNS4_20SM100_MMA_F16BF16_SSISI_SI_fLi128ELi256ELNS4_4UMMA5MajorE0ELSO_0ELNSN_7ScaleInE0ELSP_0EEEEEENS4_6LayoutISC_NS5_IJNSA_ILi0EEEST_ST_EEEEENS5_IJNS4_10UnderscoreESW_SW_EEEEENS4_13SM90_TMA_LOADENS4_14ComposedLayoutINS4_7SwizzleILi3ELi4ELi3EEENS4_18smem_ptr_flag_bitsILi16EEENSS_INS5_IJNSA_ILi8EEESG_EEENS5_IJSG_SB_EEEEEEEvNS4_8identityESZ_S19_vS1A_EENS_8epilogue10collective18CollectiveEpilogueINS1C_23Sm100TmaWarpSpecializedILi4ELi2ELi64ELb1ELb0EEEJSH_NS5_IJNSS_ISE_SB_EENSS_ISG_SB_EEEEESI_SJ_SI_SJ_NS1C_6fusion15FusionCallbacksIS1G_NS1K_13LinCombEltActINS1C_6thread4GELUESI_fSI_fLNS_15FloatRoundStyleE2EEESH_S1J_JEEENS4_5SM1004TMEM4LOAD26SM100_TMEM_LOAD_32dp32b64xESZ_S19_NS4_39AutoVectorizingCopyWithAssumedAlignmentILi128EEENS4_14SM90_TMA_STOREES19_S1X_S1X_EEEvvEEEEvNT_6ParamsE)
        /*0044*/ 	.word	0x00000000
.L_29:


//--------------------- .nv.compat                --------------------------
	.section	.nv.compat,"",@"SHT_CUDA_COMPAT_INFO"
	.align	4
        /*0000*/ 	.byte	0x02, 0x09, 0x01, 0x00, 0x02, 0x02, 0x02, 0x00, 0x02, 0x05, 0x05, 0x00, 0x03, 0x07, 0x01, 0x01
        /*0010*/ 	.byte	0x02, 0x03, 0x01, 0x00, 0x02, 0x06, 0x01, 0x00, 0x04, 0x0b, 0x08, 0x00, 0x01, 0x00, 0x00, 0x00
        /*0020*/ 	.byte	0x00, 0x00, 0x00, 0x00


//--------------------- .nv.info._ZN7cutlass13device_kernelINS_4gemm6kernel13GemmUniversalIN4cute5tupleIJiiiiEEENS1_10collective13CollectiveMmaINS1_35MainloopSm100TmaUmmaWarpSpecializedILi3ELi2ELi2ENS5_IJNS4_1CILi1EEESB_SB_EEEEENS5_IJNSA_ILi128EEENSA_ILi256EEENSA_ILi64EEEEEENS_10bfloat16_tENS5_IJlSB_lEEESI_SJ_NS4_8TiledMMAINS4_8MMA_AtomIJNS4_20SM100_MMA_F16BF16_SSISI_SI_fLi128ELi256ELNS4_4UMMA5MajorE0ELSO_0ELNSN_7ScaleInE0ELSP_0EEEEEENS4_6LayoutISC_NS5_IJNSA_ILi0EEEST_ST_EEEEENS5_IJNS4_10UnderscoreESW_SW_EEEEENS4_13SM90_TMA_LOADENS4_14ComposedLayoutINS4_7SwizzleILi3ELi4ELi3EEENS4_18smem_ptr_flag_bitsILi16EEENSS_INS5_IJNSA_ILi8EEESG_EEENS5_IJSG_SB_EEEEEEEvNS4_8identityESZ_S19_vS1A_EENS_8epilogue10collective18CollectiveEpilogueINS1C_23Sm100TmaWarpSpecializedILi4ELi2ELi64ELb1ELb0EEEJSH_NS5_IJNSS_ISE_SB_EENSS_ISG_SB_EEEEESI_SJ_SI_SJ_NS1C_6fusion15FusionCallbacksIS1G_NS1K_13LinCombEltActINS1C_6thread4GELUESI_fSI_fLNS_15FloatRoundStyleE2EEESH_S1J_JEEENS4_5SM1004TMEM4LOAD26SM100_TMEM_LOAD_32dp32b64xESZ_S19_NS4_39AutoVectorizingCopyWithAssumedAlignmentILi128EEENS4_14SM90_TMA_STOREES19_S1X_S1X_EEEvvEEEEvNT_6ParamsE --------------------------
	.section	.nv.info._ZN7cutlass13device_kernelINS_4gemm6kernel13GemmUniversalIN4cute5tupleIJiiiiEEENS1_10collective13CollectiveMmaINS1_35MainloopSm100TmaUmmaWarpSpecializedILi3ELi2ELi2ENS5_IJNS4_1CILi1EEESB_SB_EEEEENS5_IJNSA_ILi128EEENSA_ILi256EEENSA_ILi64EEEEEENS_10bfloat16_tENS5_IJlSB_lEEESI_SJ_NS4_8TiledMMAINS4_8MMA_AtomIJNS4_20SM100_MMA_F16BF16_SSISI_SI_fLi128ELi256ELNS4_4UMMA5MajorE0ELSO_0ELNSN_7ScaleInE0ELSP_0EEEEEENS4_6LayoutISC_NS5_IJNSA_ILi0EEEST_ST_EEEEENS5_IJNS4_10UnderscoreESW_SW_EEEEENS4_13SM90_TMA_LOADENS4_14ComposedLayoutINS4_7SwizzleILi3ELi4ELi3EEENS4_18smem_ptr_flag_bitsILi16EEENSS_INS5_IJNSA_ILi8EEESG_EEENS5_IJSG_SB_EEEEEEEvNS4_8identityESZ_S19_vS1A_EENS_8epilogue10collective18CollectiveEpilogueINS1C_23Sm100TmaWarpSpecializedILi4ELi2ELi64ELb1ELb0EEEJSH_NS5_IJNSS_ISE_SB_EENSS_ISG_SB_EEEEESI_SJ_SI_SJ_NS1C_6fusion15FusionCallbacksIS1G_NS1K_13LinCombEltActINS1C_6thread4GELUESI_fSI_fLNS_15FloatRoundStyleE2EEESH_S1J_JEEENS4_5SM1004TMEM4LOAD26SM100_TMEM_LOAD_32dp32b64xESZ_S19_NS4_39AutoVectorizingCopyWithAssumedAlignmentILi128EEENS4_14SM90_TMA_STOREES19_S1X_S1X_EEEvvEEEEvNT_6ParamsE,"",@"SHT_CUDA_INFO"
	.sectionflags	@""
	.align	4


	//----- nvinfo : EIATTR_CUDA_API_VERSION
	.align		4
        /*0000*/ 	.byte	0x04, 0x37
        /*0002*/ 	.short	(.L_31 - .L_30)
.L_30:
        /*0004*/ 	.word	0x00000082


	//----- nvinfo : EIATTR_KPARAM_INFO
	.align		4
.L_31:
        /*0008*/ 	.byte	0x04, 0x17
        /*000a*/ 	.short	(.L_33 - .L_32)
.L_32:
        /*000c*/ 	.word	0x00000000
        /*0010*/ 	.short	0x0000
        /*0012*/ 	.short	0x0000
        /*0014*/ 	.byte	0x00, 0xf0, 0x01, 0x20


	//----- nvinfo : EIATTR_AT_ENTRY_FRAGMENTS
	.align		4
.L_33:
        /*0018*/ 	.byte	0x04, 0x4f
        /*001a*/ 	.short	(.L_35 - .L_34)


	//   ....[0]....
.L_34:
        /*001c*/ 	.word	0x00000006


	//----- nvinfo : EIATTR_RESERVED_SMEM_USED
	.align		4
.L_35:
        /*0020*/ 	.byte	0x01, 0x41
	.zero		2


	//----- nvinfo : EIATTR_SPARSE_MMA_MASK
	.align		4
        /*0024*/ 	.byte	0x03, 0x50
        /*0026*/ 	.short	0x0000


	//----- nvinfo : EIATTR_TCGEN05_1CTA_USED
	.align		4
        /*0028*/ 	.byte	0x01, 0x51
	.zero		2


	//----- nvinfo : EIATTR_MAXREG_COUNT
	.align		4
        /*002c*/ 	.byte	0x03, 0x1b
        /*002e*/ 	.short	0x00ff


	//----- nvinfo : EIATTR_NUM_BARRIERS
	.align		4
        /*0030*/ 	.byte	0x02, 0x4c
        /*0032*/ 	.byte	0x07
	.zero		1


	//----- nvinfo : EIATTR_EXTERNS
	.align		4
        /*0034*/ 	.byte	0x04, 0x0f
        /*0036*/ 	.short	(.L_37 - .L_36)


	//   ....[0]....
	.align		4
.L_36:
        /*0038*/ 	.word	index@(__assertfail)


	//----- nvinfo : EIATTR_MERCURY_ISA_VERSION
	.align		4
.L_37:
        /*003c*/ 	.byte	0x03, 0x5f
        /*003e*/ 	.short	0x0101


	//----- nvinfo : EIATTR_INT_WARP_WIDE_INSTR_OFFSETS
	.align		4
        /*0040*/ 	.byte	0x04, 0x31
        /*0042*/ 	.short	(.L_39 - .L_38)


	//   ....[0]....
.L_38:
        /*0044*/ 	.word	0x00001d40


	//   ....[1]....
        /*0048*/ 	.word	0x000035e0


	//   ....[2]....
        /*004c*/ 	.word	0x00003600


	//   ....[3]....
        /*0050*/ 	.word	0x00003630


	//   ....[4]....
        /*0054*/ 	.word	0x00003f70


	//   ....[5]....
        /*0058*/ 	.word	0x00003fe0


	//   ....[6]....
        /*005c*/ 	.word	0x000040c0


	//   ....[7]....
        /*0060*/ 	.word	0x00004140


	//   ....[8]....
        /*0064*/ 	.word	0x00004250


	//   ....[9]....
        /*0068*/ 	.word	0x000042e0


	//   ....[10]....
        /*006c*/ 	.word	0x000044c0


	//   ....[11]....
        /*0070*/ 	.word	0x00004620


	//   ....[12]....
        /*0074*/ 	.word	0x00005560


	//----- nvinfo : EIATTR_COOP_GROUP_MASK_REGIDS
	.align		4
.L_39:
        /*0078*/ 	.byte	0x04, 0x29
        /*007a*/ 	.short	(.L_41 - .L_40)


	//   ....[0]....
.L_40:
        /*007c*/ 	.word	0xffffffff


	//   ....[1]....
        /*0080*/ 	.word	0xffffffff


	//   ....[2]....
        /*0084*/ 	.word	0xffffffff


	//   ....[3]....
        /*0088*/ 	.word	0xffffffff


	//   ....[4]....
        /*008c*/ 	.word	0xffffffff


	//   ....[5]....
        /*0090*/ 	.word	0xffffffff


	//   ....[6]....
        /*0094*/ 	.word	0xffffffff


	//   ....[7]....
        /*0098*/ 	.word	0xffffffff


	//   ....[8]....
        /*009c*/ 	.word	0xffffffff


	//   ....[9]....
        /*00a0*/ 	.word	0xffffffff


	//   ....[10]....
        /*00a4*/ 	.word	0xffffffff


	//   ....[11]....
        /*00a8*/ 	.word	0xffffffff


	//   ....[12]....
        /*00ac*/ 	.word	0xffffffff


	//----- nvinfo : EIATTR_COOP_GROUP_INSTR_OFFSETS
	.align		4
.L_41:
        /*00b0*/ 	.byte	0x04, 0x28
        /*00b2*/ 	.short	(.L_43 - .L_42)


	//   ....[0]....
.L_42:
        /*00b4*/ 	.word	0x00000090


	//   ....[1]....
        /*00b8*/ 	.word	0x000004a0


	//   ....[2]....
        /*00bc*/ 	.word	0x000005f0


	//   ....[3]....
        /*00c0*/ 	.word	0x00000790


	//   ....[4]....
        /*00c4*/ 	.word	0x00000890


	//   ....[5]....
        /*00c8*/ 	.word	0x00000a00


	//   ....[6]....
        /*00cc*/ 	.word	0x00000b60


	//   ....[7]....
        /*00d0*/ 	.word	0x00001c20


	//   ....[8]....
        /*00d4*/ 	.word	0x00002970


	//   ....[9]....
        /*00d8*/ 	.word	0x00002b80


	//   ....[10]....
        /*00dc*/ 	.word	0x00002bb0


	//   ....[11]....
        /*00e0*/ 	.word	0x000034c0


	//   ....[12]....
        /*00e4*/ 	.word	0x000036f0


	//----- nvinfo : EIATTR_VRC_CTA_INIT_COUNT
	.align		4
.L_43:
        /*00e8*/ 	.byte	0x02, 0x4a
        /*00ea*/ 	.byte	0x80
	.zero		1


	//----- nvinfo : EIATTR_SYSCALL_OFFSETS
	.align		4
        /*00ec*/ 	.byte	0x04, 0x46
        /*00ee*/ 	.short	(.L_45 - .L_44)


	//   ....[0]....
.L_44:
        /*00f0*/ 	.word	0x00005040


	//   ....[1]....
        /*00f4*/ 	.word	0x00005130


	//   ....[2]....
        /*00f8*/ 	.word	0x00005bc0


	//----- nvinfo : EIATTR_MBARRIER_INSTR_OFFSETS
	.align		4
.L_45:
        /*00fc*/ 	.byte	0x04, 0x39
        /*00fe*/ 	.short	(.L_47 - .L_46)


	//   ....[0]....
.L_46:
        /*0100*/ 	.word	0x00000580
        /*0104*/ 	.word	0x000000ff
        /*0108*/ 	.word	0x00000000
        /*010c*/ 	.short	0x0100
        /*010e*/ 	.byte	0x05
	.zero		1


	//   ....[1]....
        /*0110*/ 	.word	0x00000590
        /*0114*/ 	.word	0x000000ff
        /*0118*/ 	.word	0x00000018
        /*011c*/ 	.short	0x0100
        /*011e*/ 	.byte	0x05
	.zero		1


	//   ....[2]....
        /*0120*/ 	.word	0x000005a0
        /*0124*/ 	.word	0x000000ff
        /*0128*/ 	.word	0x00000008
        /*012c*/ 	.short	0x0100
        /*012e*/ 	.byte	0x05
	.zero		1


	//   ....[3]....
        /*0130*/ 	.word	0x000005b0
        /*0134*/ 	.word	0x000000ff
        /*0138*/ 	.word	0x00000020
        /*013c*/ 	.short	0x0100
        /*013e*/ 	.byte	0x05
	.zero		1


	//   ....[4]....
        /*0140*/ 	.word	0x000005c0
        /*0144*/ 	.word	0x000000ff
        /*0148*/ 	.word	0x00000010
        /*014c*/ 	.short	0x0100
        /*014e*/ 	.byte	0x05
	.zero		1


	//   ....[5]....
        /*0150*/ 	.word	0x000005d0
        /*0154*/ 	.word	0x000000ff
        /*0158*/ 	.word	0x00000028
        /*015c*/ 	.short	0x0100
        /*015e*/ 	.byte	0x05
	.zero		1


	//   ....[6]....
        /*0160*/ 	.word	0x00000700
        /*0164*/ 	.word	0x000000ff
        /*0168*/ 	.word	0x00000030
        /*016c*/ 	.short	0x0100
        /*016e*/ 	.byte	0x07
	.zero		1


	//   ....[7]....
        /*0170*/ 	.word	0x00000710
        /*0174*/ 	.word	0x000000ff
        /*0178*/ 	.word	0x00000050
        /*017c*/ 	.short	0x0100
        /*017e*/ 	.byte	0x07
	.zero		1


	//   ....[8]....
        /*0180*/ 	.word	0x00000720
        /*0184*/ 	.word	0x000000ff
        /*0188*/ 	.word	0x00000038
        /*018c*/ 	.short	0x0100
        /*018e*/ 	.byte	0x07
	.zero		1


	//   ....[9]....
        /*0190*/ 	.word	0x00000730
        /*0194*/ 	.word	0x000000ff
        /*0198*/ 	.word	0x00000058
        /*019c*/ 	.short	0x0100
        /*019e*/ 	.byte	0x07
	.zero		1


	//   ....[10]....
        /*01a0*/ 	.word	0x00000740
        /*01a4*/ 	.word	0x000000ff
        /*01a8*/ 	.word	0x00000040
        /*01ac*/ 	.short	0x0100
        /*01ae*/ 	.byte	0x07
	.zero		1


	//   ....[11]....
        /*01b0*/ 	.word	0x00000750
        /*01b4*/ 	.word	0x000000ff
        /*01b8*/ 	.word	0x00000060
        /*01bc*/ 	.short	0x0100
        /*01be*/ 	.byte	0x07
	.zero		1


	//   ....[12]....
        /*01c0*/ 	.word	0x00000760
        /*01c4*/ 	.word	0x000000ff
        /*01c8*/ 	.word	0x00000048
        /*01cc*/ 	.short	0x0100
        /*01ce*/ 	.byte	0x07
	.zero		1


	//   ....[13]....
        /*01d0*/ 	.word	0x00000770
        /*01d4*/ 	.word	0x000000ff
        /*01d8*/ 	.word	0x00000068
        /*01dc*/ 	.short	0x0100
        /*01de*/ 	.byte	0x07
	.zero		1


	//   ....[14]....
        /*01e0*/ 	.word	0x00000860
        /*01e4*/ 	.word	0x000000ff
        /*01e8*/ 	.word	0x00000070
        /*01ec*/ 	.short	0x0100
        /*01ee*/ 	.byte	0x05
	.zero		1


	//   ....[15]....
        /*01f0*/ 	.word	0x00000870
        /*01f4*/ 	.word	0x000000ff
        /*01f8*/ 	.word	0x00000078
        /*01fc*/ 	.short	0x0100
        /*01fe*/ 	.byte	0x05
	.zero		1


	//   ....[16]....
        /*0200*/ 	.word	0x000009b0
        /*0204*/ 	.word	0x000000ff
        /*0208*/ 	.word	0x00000080
        /*020c*/ 	.short	0x0100
        /*020e*/ 	.byte	0x05
	.zero		1


	//   ....[17]....
        /*0210*/ 	.word	0x000009c0
        /*0214*/ 	.word	0x000000ff
        /*0218*/ 	.word	0x00000090
        /*021c*/ 	.short	0x0100
        /*021e*/ 	.byte	0x05
	.zero		1


	//   ....[18]....
        /*0220*/ 	.word	0x000009d0
        /*0224*/ 	.word	0x000000ff
        /*0228*/ 	.word	0x00000088
        /*022c*/ 	.short	0x0100
        /*022e*/ 	.byte	0x05
	.zero		1


	//   ....[19]....
        /*0230*/ 	.word	0x000009e0
        /*0234*/ 	.word	0x000000ff
        /*0238*/ 	.word	0x00000098
        /*023c*/ 	.short	0x0100
        /*023e*/ 	.byte	0x05
	.zero		1


	//   ....[20]....
        /*0240*/ 	.word	0x00000b10
        /*0244*/ 	.word	0x000000ff
        /*0248*/ 	.word	0x000000a0
        /*024c*/ 	.short	0x0100
        /*024e*/ 	.byte	0x07
	.zero		1


	//   ....[21]....
        /*0250*/ 	.word	0x00000b20
        /*0254*/ 	.word	0x000000ff
        /*0258*/ 	.word	0x000000b0
        /*025c*/ 	.short	0x0100
        /*025e*/ 	.byte	0x07
	.zero		1


	//   ....[22]....
        /*0260*/ 	.word	0x00000b30
        /*0264*/ 	.word	0x000000ff
        /*0268*/ 	.word	0x000000a8
        /*026c*/ 	.short	0x0100
        /*026e*/ 	.byte	0x07
	.zero		1


	//   ....[23]....
        /*0270*/ 	.word	0x00000b40
        /*0274*/ 	.word	0x000000ff
        /*0278*/ 	.word	0x000000b8
        /*027c*/ 	.short	0x0100
        /*027e*/ 	.byte	0x07
	.zero		1


	//   ....[24]....
        /*0280*/ 	.word	0x00000c30
        /*0284*/ 	.word	0x000000ff
        /*0288*/ 	.word	0x000000c0
        /*028c*/ 	.short	0x0100
        /*028e*/ 	.byte	0x05
	.zero		1


	//   ....[25]....
        /*0290*/ 	.word	0x00000c40
        /*0294*/ 	.word	0x000000ff
        /*0298*/ 	.word	0x000000d0
        /*029c*/ 	.short	0x0100
        /*029e*/ 	.byte	0x05
	.zero		1


	//   ....[26]....
        /*02a0*/ 	.word	0x00000c50
        /*02a4*/ 	.word	0x000000ff
        /*02a8*/ 	.word	0x000000c8
        /*02ac*/ 	.short	0x0100
        /*02ae*/ 	.byte	0x05
	.zero		1


	//   ....[27]....
        /*02b0*/ 	.word	0x00000c60
        /*02b4*/ 	.word	0x000000ff
        /*02b8*/ 	.word	0x000000d8
        /*02bc*/ 	.short	0x0100
        /*02be*/ 	.byte	0x05
	.zero		1


	//   ....[28]....
        /*02c0*/ 	.word	0x00001510
        /*02c4*/ 	.word	0x00000003
        /*02c8*/ 	.word	0x000000d0
        /*02cc*/ 	.short	0x010a
        /*02ce*/ 	.byte	0xff
	.zero		1


	//   ....[29]....
        /*02d0*/ 	.word	0x00001540
        /*02d4*/ 	.word	0x00000003
        /*02d8*/ 	.word	0x000000c0
        /*02dc*/ 	.short	0x0101
        /*02de*/ 	.byte	0xff
	.zero		1


	//   ....[30]....
        /*02e0*/ 	.word	0x00001610
        /*02e4*/ 	.word	0x000000ff
        /*02e8*/ 	.word	0x00000018
        /*02ec*/ 	.short	0x010a
        /*02ee*/ 	.byte	0x08
	.zero		1


	//   ....[31]....
        /*02f0*/ 	.word	0x000016b0
        /*02f4*/ 	.word	0x000000ff
        /*02f8*/ 	.word	0x00000018
        /*02fc*/ 	.short	0x010a
        /*02fe*/ 	.byte	0x21
	.zero		1


	//   ....[32]....
        /*0300*/ 	.word	0x00001800
        /*0304*/ 	.word	0x000000ff
        /*0308*/ 	.word	0x00000018
        /*030c*/ 	.short	0x010a
        /*030e*/ 	.byte	0x08
	.zero		1


	//   ....[33]....
        /*0310*/ 	.word	0x00001930
        /*0314*/ 	.word	0x000000ff
        /*0318*/ 	.word	0x00000078
        /*031c*/ 	.short	0x0101
        /*031e*/ 	.byte	0x04
	.zero		1


	//   ....[34]....
        /*0320*/ 	.word	0x00001940
        /*0324*/ 	.word	0x000000ff
        /*0328*/ 	.word	0x00000018
        /*032c*/ 	.short	0x010a
        /*032e*/ 	.byte	0x08
	.zero		1


	//   ....[35]....
        /*0330*/ 	.word	0x000019c0
        /*0334*/ 	.word	0x000000ff
        /*0338*/ 	.word	0x00000018
        /*033c*/ 	.short	0x010a
        /*033e*/ 	.byte	0x11
	.zero		1


	//   ....[36]....
        /*0340*/ 	.word	0x00001b10
        /*0344*/ 	.word	0x000000ff
        /*0348*/ 	.word	0x00000018
        /*034c*/ 	.short	0x010a
        /*034e*/ 	.byte	0x08
	.zero		1


	//   ....[37]....
        /*0350*/ 	.word	0x00001c50
        /*0354*/ 	.word	0x00000002
        /*0358*/ 	.word	0x00000080
        /*035c*/ 	.short	0x010a
        /*035e*/ 	.byte	0xff
	.zero		1


	//   ....[38]....
        /*0360*/ 	.word	0x00001d10
        /*0364*/ 	.word	0x00000002
        /*0368*/ 	.word	0x00000000
        /*036c*/ 	.short	0x0101
        /*036e*/ 	.byte	0xff
	.zero		1


	//   ....[39]....
        /*0370*/ 	.word	0x00002270
        /*0374*/ 	.word	0x000000ff
        /*0378*/ 	.word	0x00000000
        /*037c*/ 	.short	0x010a
        /*037e*/ 	.byte	0x05
	.zero		1


	//   ....[40]....
        /*0380*/ 	.word	0x00002300
        /*0384*/ 	.word	0x000000ff
        /*0388*/ 	.word	0x00000000
        /*038c*/ 	.short	0x010a
        /*038e*/ 	.byte	0x05
	.zero		1


	//   ....[41]....
        /*0390*/ 	.word	0x000023a0
        /*0394*/ 	.word	0x00000000
        /*0398*/ 	.word	0x00000000
        /*039c*/ 	.short	0x010a
        /*039e*/ 	.byte	0xff
	.zero		1


	//   ....[42]....
        /*03a0*/ 	.word	0x000024c0
        /*03a4*/ 	.word	0x00000000
        /*03a8*/ 	.word	0x000000c0
        /*03ac*/ 	.short	0x010a
        /*03ae*/ 	.byte	0xff
	.zero		1


	//   ....[43]....
        /*03b0*/ 	.word	0x00002520
        /*03b4*/ 	.word	0x00000004
        /*03b8*/ 	.word	0x00000000
        /*03bc*/ 	.short	0x0101
        /*03be*/ 	.byte	0xff
	.zero		1


	//   ....[44]....
        /*03c0*/ 	.word	0x00002540
        /*03c4*/ 	.word	0x000000ff
        /*03c8*/ 	.word	0x00000090
        /*03cc*/ 	.short	0x010a
        /*03ce*/ 	.byte	0x05
	.zero		1


	//   ....[45]....
        /*03d0*/ 	.word	0x00002660
        /*03d4*/ 	.word	0x00000000
        /*03d8*/ 	.word	0x00000080
        /*03dc*/ 	.short	0x010a
        /*03de*/ 	.byte	0xff
	.zero		1


	//   ....[46]....
        /*03e0*/ 	.word	0x00002770
        /*03e4*/ 	.word	0x00000000
        /*03e8*/ 	.word	0x00000000
        /*03ec*/ 	.short	0x0101
        /*03ee*/ 	.byte	0xff
	.zero		1


	//   ....[47]....
        /*03f0*/ 	.word	0x00002800
        /*03f4*/ 	.word	0x000000ff
        /*03f8*/ 	.word	0x00000090
        /*03fc*/ 	.short	0x0106
        /*03fe*/ 	.byte	0x05
	.zero		1


	//   ....[48]....
        /*0400*/ 	.word	0x00002820
        /*0404*/ 	.word	0x000000ff
        /*0408*/ 	.word	0x00000090
        /*040c*/ 	.short	0x010a
        /*040e*/ 	.byte	0x05
	.zero		1


	//   ....[49]....
        /*0410*/ 	.word	0x000028b0
        /*0414*/ 	.word	0x000000ff
        /*0418*/ 	.word	0x00000090
        /*041c*/ 	.short	0x0106
        /*041e*/ 	.byte	0x04
	.zero		1


	//   ....[50]....
        /*0420*/ 	.word	0x000028f0
        /*0424*/ 	.word	0x00000000
        /*0428*/ 	.word	0x00000090
        /*042c*/ 	.short	0x010a
        /*042e*/ 	.byte	0xff
	.zero		1


	//   ....[51]....
        /*0430*/ 	.word	0x00002e30
        /*0434*/ 	.word	0x00000000
        /*0438*/ 	.word	0x00000080
        /*043c*/ 	.short	0x010a
        /*043e*/ 	.byte	0xff
	.zero		1


	//   ....[52]....
        /*0440*/ 	.word	0x00002f40
        /*0444*/ 	.word	0x00000003
        /*0448*/ 	.word	0x00000000
        /*044c*/ 	.short	0x0101
        /*044e*/ 	.byte	0xff
	.zero		1


	//   ....[53]....
        /*0450*/ 	.word	0x00002f50
        /*0454*/ 	.word	0x000000ff
        /*0458*/ 	.word	0x00000000
        /*045c*/ 	.short	0x010a
        /*045e*/ 	.byte	0x06
	.zero		1


	//   ....[54]....
        /*0460*/ 	.word	0x00002f70
        /*0464*/ 	.word	0x000000ff
        /*0468*/ 	.word	0x000000b0
        /*046c*/ 	.short	0x010a
        /*046e*/ 	.byte	0x07
	.zero		1


	//   ....[55]....
        /*0470*/ 	.word	0x00003040
        /*0474*/ 	.word	0x000000ff
        /*0478*/ 	.word	0x00000000
        /*047c*/ 	.short	0x010a
        /*047e*/ 	.byte	0x06
	.zero		1


	//   ....[56]....
        /*0480*/ 	.word	0x00003170
        /*0484*/ 	.word	0x000000ff
        /*0488*/ 	.word	0x00000000
        /*048c*/ 	.short	0x010a
        /*048e*/ 	.byte	0x1a
	.zero		1


	//   ....[57]....
        /*0490*/ 	.word	0x00003410
        /*0494*/ 	.word	0x000000ff
        /*0498*/ 	.word	0x00000000
        /*049c*/ 	.short	0x010a
        /*049e*/ 	.byte	0x06
	.zero		1


	//   ....[58]....
        /*04a0*/ 	.word	0x000034a0
        /*04a4*/ 	.word	0x000000ff
        /*04a8*/ 	.word	0x00000000
        /*04ac*/ 	.short	0x010a
        /*04ae*/ 	.byte	0x07
	.zero		1


	//   ....[59]....
        /*04b0*/ 	.word	0x00003920
        /*04b4*/ 	.word	0x00000000
        /*04b8*/ 	.word	0x00000080
        /*04bc*/ 	.short	0x010a
        /*04be*/ 	.byte	0xff
	.zero		1


	//   ....[60]....
        /*04c0*/ 	.word	0x000039e0
        /*04c4*/ 	.word	0x00000000
        /*04c8*/ 	.word	0x00000000
        /*04cc*/ 	.short	0x0101
        /*04ce*/ 	.byte	0xff
	.zero		1


	//   ....[61]....
        /*04d0*/ 	.word	0x00003d00
        /*04d4*/ 	.word	0x000000ff
        /*04d8*/ 	.word	0x00000078
        /*04dc*/ 	.short	0x010a
        /*04de*/ 	.byte	0x07
	.zero		1


	//   ....[62]....
        /*04e0*/ 	.word	0x00003ef0
        /*04e4*/ 	.word	0x000000ff
        /*04e8*/ 	.word	0x00000050
        /*04ec*/ 	.short	0x010a
        /*04ee*/ 	.byte	0x07
	.zero		1


	//   ....[63]....
        /*04f0*/ 	.word	0x00004060
        /*04f4*/ 	.word	0x000000ff
        /*04f8*/ 	.word	0x00000030
        /*04fc*/ 	.short	0x010b
        /*04fe*/ 	.byte	0x07
	.zero		1


	//   ....[64]....
        /*0500*/ 	.word	0x00004070
        /*0504*/ 	.word	0x000000ff
        /*0508*/ 	.word	0x00000000
        /*050c*/ 	.short	0x0101
        /*050e*/ 	.byte	0x08
	.zero		1


	//   ....[65]....
        /*0510*/ 	.word	0x00004090
        /*0514*/ 	.word	0x000000ff
        /*0518*/ 	.word	0x00000058
        /*051c*/ 	.short	0x010a
        /*051e*/ 	.byte	0x07
	.zero		1


	//   ....[66]....
        /*0520*/ 	.word	0x000041f0
        /*0524*/ 	.word	0x000000ff
        /*0528*/ 	.word	0x00000038
        /*052c*/ 	.short	0x010b
        /*052e*/ 	.byte	0x07
	.zero		1


	//   ....[67]....
        /*0530*/ 	.word	0x00004200
        /*0534*/ 	.word	0x000000ff
        /*0538*/ 	.word	0x00000000
        /*053c*/ 	.short	0x0101
        /*053e*/ 	.byte	0x08
	.zero		1


	//   ....[68]....
        /*0540*/ 	.word	0x00004210
        /*0544*/ 	.word	0x000000ff
        /*0548*/ 	.word	0x00000060
        /*054c*/ 	.short	0x010a
        /*054e*/ 	.byte	0x07
	.zero		1


	//   ....[69]....
        /*0550*/ 	.word	0x000043b0
        /*0554*/ 	.word	0x000000ff
        /*0558*/ 	.word	0x00000040
        /*055c*/ 	.short	0x010b
        /*055e*/ 	.byte	0x07
	.zero		1


	//   ....[70]....
        /*0560*/ 	.word	0x00004420
        /*0564*/ 	.word	0x000000ff
        /*0568*/ 	.word	0x00000000
        /*056c*/ 	.short	0x0101
        /*056e*/ 	.byte	0x08
	.zero		1


	//   ....[71]....
        /*0570*/ 	.word	0x00004450
        /*0574*/ 	.word	0x000000ff
        /*0578*/ 	.word	0x00000068
        /*057c*/ 	.short	0x010a
        /*057e*/ 	.byte	0x07
	.zero		1


	//   ....[72]....
        /*0580*/ 	.word	0x00004660
        /*0584*/ 	.word	0x000000ff
        /*0588*/ 	.word	0x00000048
        /*058c*/ 	.short	0x010b
        /*058e*/ 	.byte	0x07
	.zero		1


	//   ....[73]....
        /*0590*/ 	.word	0x00004680
        /*0594*/ 	.word	0x000000ff
        /*0598*/ 	.word	0x00000000
        /*059c*/ 	.short	0x0101
        /*059e*/ 	.byte	0x0d
	.zero		1


	//   ....[74]....
        /*05a0*/ 	.word	0x000046b0
        /*05a4*/ 	.word	0x000000ff
        /*05a8*/ 	.word	0x00000050
        /*05ac*/ 	.short	0x010a
        /*05ae*/ 	.byte	0x07
	.zero		1


	//   ....[75]....
        /*05b0*/ 	.word	0x000046d0
        /*05b4*/ 	.word	0x000000ff
        /*05b8*/ 	.word	0x00000058
        /*05bc*/ 	.short	0x010a
        /*05be*/ 	.byte	0x07
	.zero		1


	//   ....[76]....
        /*05c0*/ 	.word	0x000046f0
        /*05c4*/ 	.word	0x000000ff
        /*05c8*/ 	.word	0x00000060
        /*05cc*/ 	.short	0x010a
        /*05ce*/ 	.byte	0x07
	.zero		1


	//   ....[77]....
        /*05d0*/ 	.word	0x00004730
        /*05d4*/ 	.word	0x00000000
        /*05d8*/ 	.word	0x00000068
        /*05dc*/ 	.short	0x010a
        /*05de*/ 	.byte	0xff
	.zero		1


	//   ....[78]....
        /*05e0*/ 	.word	0x000049e0
        /*05e4*/ 	.word	0x00000000
        /*05e8*/ 	.word	0x00000080
        /*05ec*/ 	.short	0x010a
        /*05ee*/ 	.byte	0xff
	.zero		1


	//   ....[79]....
        /*05f0*/ 	.word	0x00004aa0
        /*05f4*/ 	.word	0x00000000
        /*05f8*/ 	.word	0x00000000
        /*05fc*/ 	.short	0x0101
        /*05fe*/ 	.byte	0xff
	.zero		1


	//   ....[80]....
        /*0600*/ 	.word	0x00005640
        /*0604*/ 	.word	0x000000ff
        /*0608*/ 	.word	0x00000030
        /*060c*/ 	.short	0x010a
        /*060e*/ 	.byte	0x04
	.zero		1


	//   ....[81]....
        /*0610*/ 	.word	0x00005680
        /*0614*/ 	.word	0x00000005
        /*0618*/ 	.word	0x000000a0
        /*061c*/ 	.short	0x010a
        /*061e*/ 	.byte	0xff
	.zero		1


	//   ....[82]....
        /*0620*/ 	.word	0x00005880
        /*0624*/ 	.word	0x00000003
        /*0628*/ 	.word	0x00000030
        /*062c*/ 	.short	0x010a
        /*062e*/ 	.byte	0xff
	.zero		1


	//   ....[83]....
        /*0630*/ 	.word	0x00005a90
        /*0634*/ 	.word	0x000000ca
        /*0638*/ 	.word	0x000000a0
        /*063c*/ 	.short	0x010a
        /*063e*/ 	.byte	0xff
	.zero		1


	//   ....[84]....
        /*0640*/ 	.word	0x0000b4e0
        /*0644*/ 	.word	0x00000088
        /*0648*/ 	.word	0x00000000
        /*064c*/ 	.short	0x0101
        /*064e*/ 	.byte	0xff
	.zero		1


	//   ....[85]....
        /*0650*/ 	.word	0x0000d3a0
        /*0654*/ 	.word	0x00000000
        /*0658*/ 	.word	0x00000000
        /*065c*/ 	.short	0x0101
        /*065e*/ 	.byte	0xff
	.zero		1


	//   ....[86]....
        /*0660*/ 	.word	0x0000d420
        /*0664*/ 	.word	0x00000003
        /*0668*/ 	.word	0x00000030
        /*066c*/ 	.short	0x010a
        /*066e*/ 	.byte	0xff
	.zero		1


	//   ....[87]....
        /*0670*/ 	.word	0x0000d680
        /*0674*/ 	.word	0x00000000
        /*0678*/ 	.word	0x00000000
        /*067c*/ 	.short	0x0101
        /*067e*/ 	.byte	0xff
	.zero		1


	//   ....[88]....
        /*0680*/ 	.word	0x0000d6a0
        /*0684*/ 	.word	0x00000003
        /*0688*/ 	.word	0x000000d0
        /*068c*/ 	.short	0x010a
        /*068e*/ 	.byte	0xff
	.zero		1


	//   ....[89]....
        /*0690*/ 	.word	0x0000d700
        /*0694*/ 	.word	0x00000002
        /*0698*/ 	.word	0x00000018
        /*069c*/ 	.short	0x010a
        /*069e*/ 	.byte	0xff
	.zero		1


	//   ....[90]....
        /*06a0*/ 	.word	0x0000d760
        /*06a4*/ 	.word	0x00000002
        /*06a8*/ 	.word	0x00000018
        /*06ac*/ 	.short	0x010a
        /*06ae*/ 	.byte	0xff
	.zero		1


	//   ....[91]....
        /*06b0*/ 	.word	0x0000d7b0
        /*06b4*/ 	.word	0x00000002
        /*06b8*/ 	.word	0x00000080
        /*06bc*/ 	.short	0x010a
        /*06be*/ 	.byte	0xff
	.zero		1


	//   ....[92]....
        /*06c0*/ 	.word	0x0000d810
        /*06c4*/ 	.word	0x00000000
        /*06c8*/ 	.word	0x00000000
        /*06cc*/ 	.short	0x010a
        /*06ce*/ 	.byte	0xff
	.zero		1


	//   ....[93]....
        /*06d0*/ 	.word	0x0000d870
        /*06d4*/ 	.word	0x00000000
        /*06d8*/ 	.word	0x00000000
        /*06dc*/ 	.short	0x010a
        /*06de*/ 	.byte	0xff
	.zero		1


	//   ....[94]....
        /*06e0*/ 	.word	0x0000d8c0
        /*06e4*/ 	.word	0x00000000
        /*06e8*/ 	.word	0x000000c0
        /*06ec*/ 	.short	0x010a
        /*06ee*/ 	.byte	0xff
	.zero		1


	//   ....[95]....
        /*06f0*/ 	.word	0x0000d920
        /*06f4*/ 	.word	0x00000000
        /*06f8*/ 	.word	0x00000090
        /*06fc*/ 	.short	0x010a
        /*06fe*/ 	.byte	0xff
	.zero		1


	//   ....[96]....
        /*0700*/ 	.word	0x0000d970
        /*0704*/ 	.word	0x00000000
        /*0708*/ 	.word	0x00000080
        /*070c*/ 	.short	0x010a
        /*070e*/ 	.byte	0xff
	.zero		1


	//   ....[97]....
        /*0710*/ 	.word	0x0000d9d0
        /*0714*/ 	.word	0x00000000
        /*0718*/ 	.word	0x00000090
        /*071c*/ 	.short	0x010a
        /*071e*/ 	.byte	0xff
	.zero		1


	//   ....[98]....
        /*0720*/ 	.word	0x0000da20
        /*0724*/ 	.word	0x00000000
        /*0728*/ 	.word	0x00000080
        /*072c*/ 	.short	0x010a
        /*072e*/ 	.byte	0xff
	.zero		1


	//   ....[99]....
        /*0730*/ 	.word	0x0000da80
        /*0734*/ 	.word	0x00000003
        /*0738*/ 	.word	0x000000b0
        /*073c*/ 	.short	0x010a
        /*073e*/ 	.byte	0xff
	.zero		1


	//   ....[100]....
        /*0740*/ 	.word	0x0000dae0
        /*0744*/ 	.word	0x00000000
        /*0748*/ 	.word	0x00000000
        /*074c*/ 	.short	0x010a
        /*074e*/ 	.byte	0xff
	.zero		1


	//   ....[101]....
        /*0750*/ 	.word	0x0000db40
        /*0754*/ 	.word	0x00000000
        /*0758*/ 	.word	0x00000000
        /*075c*/ 	.short	0x010a
        /*075e*/ 	.byte	0xff
	.zero		1


	//   ....[102]....
        /*0760*/ 	.word	0x0000dba0
        /*0764*/ 	.word	0x00000000
        /*0768*/ 	.word	0x00000000
        /*076c*/ 	.short	0x010a
        /*076e*/ 	.byte	0xff
	.zero		1


	//   ....[103]....
        /*0770*/ 	.word	0x0000dbf0
        /*0774*/ 	.word	0x00000000
        /*0778*/ 	.word	0x00000080
        /*077c*/ 	.short	0x010a
        /*077e*/ 	.byte	0xff
	.zero		1


	//   ....[104]....
        /*0780*/ 	.word	0x0000dc50
        /*0784*/ 	.word	0x00000000
        /*0788*/ 	.word	0x00000078
        /*078c*/ 	.short	0x010a
        /*078e*/ 	.byte	0xff
	.zero		1


	//   ....[105]....
        /*0790*/ 	.word	0x0000dcb0
        /*0794*/ 	.word	0x00000003
        /*0798*/ 	.word	0x00000050
        /*079c*/ 	.short	0x010a
        /*079e*/ 	.byte	0xff
	.zero		1


	//   ....[106]....
        /*07a0*/ 	.word	0x0000dd10
        /*07a4*/ 	.word	0x00000003
        /*07a8*/ 	.word	0x00000058
        /*07ac*/ 	.short	0x010a
        /*07ae*/ 	.byte	0xff
	.zero		1


	//   ....[107]....
        /*07b0*/ 	.word	0x0000dd70
        /*07b4*/ 	.word	0x00000003
        /*07b8*/ 	.word	0x00000060
        /*07bc*/ 	.short	0x010a
        /*07be*/ 	.byte	0xff
	.zero		1


	//   ....[108]....
        /*07c0*/ 	.word	0x0000ddd0
        /*07c4*/ 	.word	0x00000003
        /*07c8*/ 	.word	0x00000068
        /*07cc*/ 	.short	0x010a
        /*07ce*/ 	.byte	0xff
	.zero		1


	//   ....[109]....
        /*07d0*/ 	.word	0x0000de30
        /*07d4*/ 	.word	0x00000000
        /*07d8*/ 	.word	0x00000050
        /*07dc*/ 	.short	0x010a
        /*07de*/ 	.byte	0xff
	.zero		1


	//   ....[110]....
        /*07e0*/ 	.word	0x0000de90
        /*07e4*/ 	.word	0x00000000
        /*07e8*/ 	.word	0x00000058
        /*07ec*/ 	.short	0x010a
        /*07ee*/ 	.byte	0xff
	.zero		1


	//   ....[111]....
        /*07f0*/ 	.word	0x0000def0
        /*07f4*/ 	.word	0x00000000
        /*07f8*/ 	.word	0x00000060
        /*07fc*/ 	.short	0x010a
        /*07fe*/ 	.byte	0xff
	.zero		1


	//   ....[112]....
        /*0800*/ 	.word	0x0000df40
        /*0804*/ 	.word	0x00000000
        /*0808*/ 	.word	0x00000080
        /*080c*/ 	.short	0x010a
        /*080e*/ 	.byte	0xff
	.zero		1


	//   ....[113]....
        /*0810*/ 	.word	0x0000df90
        /*0814*/ 	.word	0x00000003
        /*0818*/ 	.word	0x00000030
        /*081c*/ 	.short	0x010a
        /*081e*/ 	.byte	0xff
	.zero		1


	//   ....[114]....
        /*0820*/ 	.word	0x0000dfe0
        /*0824*/ 	.word	0x000000ca
        /*0828*/ 	.word	0x000000a0
        /*082c*/ 	.short	0x010a
        /*082e*/ 	.byte	0xff
	.zero		1


	//----- nvinfo : EIATTR_NUM_MBARRIERS
	.align		4
.L_47:
        /*0830*/ 	.byte	0x03, 0x38
        /*0832*/ 	.short	0x001c


	//----- nvinfo : EIATTR_EXIT_INSTR_OFFSETS
	.align		4
        /*0834*/ 	.byte	0x04, 0x1c
        /*0836*/ 	.short	(.L_49 - .L_48)


	//   ....[0]....
.L_48:
        /*0838*/ 	.word	0x000023d0


	//   ....[1]....
        /*083c*/ 	.word	0x000028c0


	//   ....[2]....
        /*0840*/ 	.word	0x00002920


	//   ....[3]....
        /*0844*/ 	.word	0x00003700


	//   ....[4]....
        /*0848*/ 	.word	0x00004760


	//   ....[5]....
        /*084c*/ 	.word	0x000047a0


	//   ....[6]....
        /*0850*/ 	.word	0x0000d560


	//   ....[7]....
        /*0854*/ 	.word	0x0000d5e0


	//   ....[8]....
        /*0858*/ 	.word	0x0000d610


	//   ....[9]....
        /*085c*/ 	.word	0x0000d690


	//----- nvinfo : EIATTR_MAX_THREADS
	.align		4
.L_49:
        /*0860*/ 	.byte	0x04, 0x05
        /*0862*/ 	.short	(.L_51 - .L_50)
.L_50:
        /*0864*/ 	.word	0x00000100
        /*0868*/ 	.word	0x00000001
        /*086c*/ 	.word	0x00000001


	//----- nvinfo : EIATTR_CRS_STACK_SIZE
	.align		4
.L_51:
        /*0870*/ 	.byte	0x04, 0x1e
        /*0872*/ 	.short	(.L_53 - .L_52)
.L_52:
        /*0874*/ 	.word	0x00000000


	//----- nvinfo : EIATTR_CBANK_PARAM_SIZE
	.align		4
.L_53:
        /*0878*/ 	.byte	0x03, 0x19
        /*087a*/ 	.short	0x0800


	//----- nvinfo : EIATTR_PARAM_CBANK
	.align		4
        /*087c*/ 	.byte	0x04, 0x0a
        /*087e*/ 	.short	(.L_55 - .L_54)
	.align		4
.L_54:
        /*0880*/ 	.word	index@(.nv.constant0._ZN7cutlass13device_kernelINS_4gemm6kernel13GemmUniversalIN4cute5tupleIJiiiiEEENS1_10collective13CollectiveMmaINS1_35MainloopSm100TmaUmmaWarpSpecializedILi3ELi2ELi2ENS5_IJNS4_1CILi1EEESB_SB_EEEEENS5_IJNSA_ILi128EEENSA_ILi256EEENSA_ILi64EEEEEENS_10bfloat16_tENS5_IJlSB_lEEESI_SJ_NS4_8TiledMMAINS4_8MMA_AtomIJNS4_20SM100_MMA_F16BF16_SSISI_SI_fLi128ELi256ELNS4_4UMMA5MajorE0ELSO_0ELNSN_7ScaleInE0ELSP_0EEEEEENS4_6LayoutISC_NS5_IJNSA_ILi0EEEST_ST_EEEEENS5_IJNS4_10UnderscoreESW_SW_EEEEENS4_13SM90_TMA_LOADENS4_14ComposedLayoutINS4_7SwizzleILi3ELi4ELi3EEENS4_18smem_ptr_flag_bitsILi16EEENSS_INS5_IJNSA_ILi8EEESG_EEENS5_IJSG_SB_EEEEEEEvNS4_8identityESZ_S19_vS1A_EENS_8epilogue10collective18CollectiveEpilogueINS1C_23Sm100TmaWarpSpecializedILi4ELi2ELi64ELb1ELb0EEEJSH_NS5_IJNSS_ISE_SB_EENSS_ISG_SB_EEEEESI_SJ_SI_SJ_NS1C_6fusion15FusionCallbacksIS1G_NS1K_13LinCombEltActINS1C_6thread4GELUESI_fSI_fLNS_15FloatRoundStyleE2EEESH_S1J_JEEENS4_5SM1004TMEM4LOAD26SM100_TMEM_LOAD_32dp32b64xESZ_S19_NS4_39AutoVectorizingCopyWithAssumedAlignmentILi128EEENS4_14SM90_TMA_STOREES19_S1X_S1X_EEEvvEEEEvNT_6ParamsE)
        /*0884*/ 	.short	0x0380
        /*0886*/ 	.short	0x0800


	//----- nvinfo : EIATTR_SW_WAR
	.align		4
.L_55:
        /*0888*/ 	.byte	0x04, 0x36
        /*088a*/ 	.short	(.L_57 - .L_56)
.L_56:
        /*088c*/ 	.word	0x00000008
.L_57:


//--------------------- .nv.callgraph             --------------------------
	.section	.nv.callgraph,"",@"SHT_CUDA_CALLGRAPH"
	.align	4
	.sectionentsize	8
	.align		4
        /*0000*/ 	.word	0x00000000
	.align		4
        /*0004*/ 	.word	0xffffffff
	.align		4
        /*0008*/ 	.word	index@(_ZN7cutlass13device_kernelINS_4gemm6kernel13GemmUniversalIN4cute5tupleIJiiiiEEENS1_10collective13CollectiveMmaINS1_35MainloopSm100TmaUmmaWarpSpecializedILi3ELi2ELi2ENS5_IJNS4_1CILi1EEESB_SB_EEEEENS5_IJNSA_ILi128EEENSA_ILi256EEENSA_ILi64EEEEEENS_10bfloat16_tENS5_IJlSB_lEEESI_SJ_NS4_8TiledMMAINS4_8MMA_AtomIJNS4_20SM100_MMA_F16BF16_SSISI_SI_fLi128ELi256ELNS4_4UMMA5MajorE0ELSO_0ELNSN_7ScaleInE0ELSP_0EEEEEENS4_6LayoutISC_NS5_IJNSA_ILi0EEEST_ST_EEEEENS5_IJNS4_10UnderscoreESW_SW_EEEEENS4_13SM90_TMA_LOADENS4_14ComposedLayoutINS4_7SwizzleILi3ELi4ELi3EEENS4_18smem_ptr_flag_bitsILi16EEENSS_INS5_IJNSA_ILi8EEESG_EEENS5_IJSG_SB_EEEEEEEvNS4_8identityESZ_S19_vS1A_EENS_8epilogue10collective18CollectiveEpilogueINS1C_23Sm100TmaWarpSpecializedILi4ELi2ELi64ELb1ELb0EEEJSH_NS5_IJNSS_ISE_SB_EENSS_ISG_SB_EEEEESI_SJ_SI_SJ_NS1C_6fusion15FusionCallbacksIS1G_NS1K_13LinCombEltActINS1C_6thread4GELUESI_fSI_fLNS_15FloatRoundStyleE2EEESH_S1J_JEEENS4_5SM1004TMEM4LOAD26SM100_TMEM_LOAD_32dp32b64xESZ_S19_NS4_39AutoVectorizingCopyWithAssumedAlignmentILi128EEENS4_14SM90_TMA_STOREES19_S1X_S1X_EEEvvEEEEvNT_6ParamsE)
	.align		4
        /*000c*/ 	.word	index@(__assertfail)
	.align		4
        /*0010*/ 	.word	0x00000000
	.align		4
        /*0014*/ 	.word	0xfffffffe
	.align		4
        /*0018*/ 	.word	0x00000000
	.align		4
        /*001c*/ 	.word	0xfffffffd
	.align		4
        /*0020*/ 	.word	0x00000000
	.align		4
        /*0024*/ 	.word	0xfffffffc


//--------------------- .nv.constant4             --------------------------
	.section	.nv.constant4,"a",@progbits
	.align	8
	.align		8
.nv.constant4:
        /*0000*/ 	.dword	__assertfail
	.align		8
        /*0008*/ 	.dword	__unnamed_1
	.align		8
        /*0010*/ 	.dword	__unnamed_2
	.align		8
        /*0018*/ 	.dword	_ZN39_INTERNAL_3d70e2e8_4_k_cu_7cfb3801_26184cuda3std3__45__cpo5beginE
	.align		8
        /*0020*/ 	.dword	_ZN39_INTERNAL_3d70e2e8_4_k_cu_7cfb3801_26184cuda3std3__45__cpo3endE
	.align		8
        /*0028*/ 	.dword	_ZN39_INTERNAL_3d70e2e8_4_k_cu_7cfb3801_26184cuda3std3__45__cpo6cbeginE
	.align		8
        /*0030*/ 	.dword	_ZN39_INTERNAL_3d70e2e8_4_k_cu_7cfb3801_26184cuda3std3__45__cpo4cendE
	.align		8
        /*0038*/ 	.dword	_ZN39_INTERNAL_3d70e2e8_4_k_cu_7cfb3801_26184cuda3std3__441_GLOBAL__N__3d70e2e8_4_k_cu_7cfb3801_26186ignoreE
	.align		8
        /*0040*/ 	.dword	_ZN39_INTERNAL_3d70e2e8_4_k_cu_7cfb3801_26184cuda3std3__419piecewise_constructE
	.align		8
        /*0048*/ 	.dword	_ZN39_INTERNAL_3d70e2e8_4_k_cu_7cfb3801_26184cuda3std3__48in_placeE
	.align		8
        /*0050*/ 	.dword	_ZN39_INTERNAL_3d70e2e8_4_k_cu_7cfb3801_26184cuda3std6ranges3__45__cpo4swapE
	.align		8
        /*0058*/ 	.dword	_ZN39_INTERNAL_3d70e2e8_4_k_cu_7cfb3801_26184cuda3std6ranges3__45__cpo9iter_moveE
	.align		8
        /*0060*/ 	.dword	_ZN39_INTERNAL_3d70e2e8_4_k_cu_7cfb3801_26184cute7productE
	.align		8
        /*0068*/ 	.dword	_ZN39_INTERNAL_3d70e2e8_4_k_cu_7cfb3801_26184cute1_E
	.align		8
        /*0070*/ 	.dword	$str$25
	.align		8
        /*0078*/ 	.dword	$str$26
	.align		8
        /*0080*/ 	.dword	$str$27
	.align		8
        /*0088*/ 	.dword	$str$28


//--------------------- .text._ZN7cutlass13device_kernelINS_4gemm6kernel13GemmUniversalIN4cute5tupleIJiiiiEEENS1_10collective13CollectiveMmaINS1_35MainloopSm100TmaUmmaWarpSpecializedILi3ELi2ELi2ENS5_IJNS4_1CILi1EEESB_SB_EEEEENS5_IJNSA_ILi128EEENSA_ILi256EEENSA_ILi64EEEEEENS_10bfloat16_tENS5_IJlSB_lEEESI_SJ_NS4_8TiledMMAINS4_8MMA_AtomIJNS4_20SM100_MMA_F16BF16_SSISI_SI_fLi128ELi256ELNS4_4UMMA5MajorE0ELSO_0ELNSN_7ScaleInE0ELSP_0EEEEEENS4_6LayoutISC_NS5_IJNSA_ILi0EEEST_ST_EEEEENS5_IJNS4_10UnderscoreESW_SW_EEEEENS4_13SM90_TMA_LOADENS4_14ComposedLayoutINS4_7SwizzleILi3ELi4ELi3EEENS4_18smem_ptr_flag_bitsILi16EEENSS_INS5_IJNSA_ILi8EEESG_EEENS5_IJSG_SB_EEEEEEEvNS4_8identityESZ_S19_vS1A_EENS_8epilogue10collective18CollectiveEpilogueINS1C_23Sm100TmaWarpSpecializedILi4ELi2ELi64ELb1ELb0EEEJSH_NS5_IJNSS_ISE_SB_EENSS_ISG_SB_EEEEESI_SJ_SI_SJ_NS1C_6fusion15FusionCallbacksIS1G_NS1K_13LinCombEltActINS1C_6thread4GELUESI_fSI_fLNS_15FloatRoundStyleE2EEESH_S1J_JEEENS4_5SM1004TMEM4LOAD26SM100_TMEM_LOAD_32dp32b64xESZ_S19_NS4_39AutoVectorizingCopyWithAssumedAlignmentILi128EEENS4_14SM90_TMA_STOREES19_S1X_S1X_EEEvvEEEEvNT_6ParamsE --------------------------
	.section	.text._ZN7cutlass13device_kernelINS_4gemm6kernel13GemmUniversalIN4cute5tupleIJiiiiEEENS1_10collective13CollectiveMmaINS1_35MainloopSm100TmaUmmaWarpSpecializedILi3ELi2ELi2ENS5_IJNS4_1CILi1EEESB_SB_EEEEENS5_IJNSA_ILi128EEENSA_ILi256EEENSA_ILi64EEEEEENS_10bfloat16_tENS5_IJlSB_lEEESI_SJ_NS4_8TiledMMAINS4_8MMA_AtomIJNS4_20SM100_MMA_F16BF16_SSISI_SI_fLi128ELi256ELNS4_4UMMA5MajorE0ELSO_0ELNSN_7ScaleInE0ELSP_0EEEEEENS4_6LayoutISC_NS5_IJNSA_ILi0EEEST_ST_EEEEENS5_IJNS4_10UnderscoreESW_SW_EEEEENS4_13SM90_TMA_LOADENS4_14ComposedLayoutINS4_7SwizzleILi3ELi4ELi3EEENS4_18smem_ptr_flag_bitsILi16EEENSS_INS5_IJNSA_ILi8EEESG_EEENS5_IJSG_SB_EEEEEEEvNS4_8identityESZ_S19_vS1A_EENS_8epilogue10collective18CollectiveEpilogueINS1C_23Sm100TmaWarpSpecializedILi4ELi2ELi64ELb1ELb0EEEJSH_NS5_IJNSS_ISE_SB_EENSS_ISG_SB_EEEEESI_SJ_SI_SJ_NS1C_6fusion15FusionCallbacksIS1G_NS1K_13LinCombEltActINS1C_6thread4GELUESI_fSI_fLNS_15FloatRoundStyleE2EEESH_S1J_JEEENS4_5SM1004TMEM4LOAD26SM100_TMEM_LOAD_32dp32b64xESZ_S19_NS4_39AutoVectorizingCopyWithAssumedAlignmentILi128EEENS4_14SM90_TMA_STOREES19_S1X_S1X_EEEvvEEEEvNT_6ParamsE,"ax",@progbits
	.align	128
.text._ZN7cutlass13device_kernelINS_4gemm6kernel13GemmUniversalIN4cute5tupleIJiiiiEEENS1_10collective13CollectiveMmaINS1_35MainloopSm100TmaUmmaWarpSpecializedILi3ELi2ELi2ENS5_IJNS4_1CILi1EEESB_SB_EEEEENS5_IJNSA_ILi128EEENSA_ILi256EEENSA_ILi64EEEEEENS_10bfloat16_tENS5_IJlSB_lEEESI_SJ_NS4_8TiledMMAINS4_8MMA_AtomIJNS4_20SM100_MMA_F16BF16_SSISI_SI_fLi128ELi256ELNS4_4UMMA5MajorE0ELSO_0ELNSN_7ScaleInE0ELSP_0EEEEEENS4_6LayoutISC_NS5_IJNSA_ILi0EEEST_ST_EEEEENS5_IJNS4_10UnderscoreESW_SW_EEEEENS4_13SM90_TMA_LOADENS4_14ComposedLayoutINS4_7SwizzleILi3ELi4ELi3EEENS4_18smem_ptr_flag_bitsILi16EEENSS_INS5_IJNSA_ILi8EEESG_EEENS5_IJSG_SB_EEEEEEEvNS4_8identityESZ_S19_vS1A_EENS_8epilogue10collective18CollectiveEpilogueINS1C_23Sm100TmaWarpSpecializedILi4ELi2ELi64ELb1ELb0EEEJSH_NS5_IJNSS_ISE_SB_EENSS_ISG_SB_EEEEESI_SJ_SI_SJ_NS1C_6fusion15FusionCallbacksIS1G_NS1K_13LinCombEltActINS1C_6thread4GELUESI_fSI_fLNS_15FloatRoundStyleE2EEESH_S1J_JEEENS4_5SM1004TMEM4LOAD26SM100_TMEM_LOAD_32dp32b64xESZ_S19_NS4_39AutoVectorizingCopyWithAssumedAlignmentILi128EEENS4_14SM90_TMA_STOREES19_S1X_S1X_EEEvvEEEEvNT_6ParamsE:
        .type           _ZN7cutlass13device_kernelINS_4gemm6kernel13GemmUniversalIN4cute5tupleIJiiiiEEENS1_10collective13CollectiveMmaINS1_35MainloopSm100TmaUmmaWarpSpecializedILi3ELi2ELi2ENS5_IJNS4_1CILi1EEESB_SB_EEEEENS5_IJNSA_ILi128EEENSA_ILi256EEENSA_ILi64EEEEEENS_10bfloat16_tENS5_IJlSB_lEEESI_SJ_NS4_8TiledMMAINS4_8MMA_AtomIJNS4_20SM100_MMA_F16BF16_SSISI_SI_fLi128ELi256ELNS4_4UMMA5MajorE0ELSO_0ELNSN_7ScaleInE0ELSP_0EEEEEENS4_6LayoutISC_NS5_IJNSA_ILi0EEEST_ST_EEEEENS5_IJNS4_10UnderscoreESW_SW_EEEEENS4_13SM90_TMA_LOADENS4_14ComposedLayoutINS4_7SwizzleILi3ELi4ELi3EEENS4_18smem_ptr_flag_bitsILi16EEENSS_INS5_IJNSA_ILi8EEESG_EEENS5_IJSG_SB_EEEEEEEvNS4_8identityESZ_S19_vS1A_EENS_8epilogue10collective18CollectiveEpilogueINS1C_23Sm100TmaWarpSpecializedILi4ELi2ELi64ELb1ELb0EEEJSH_NS5_IJNSS_ISE_SB_EENSS_ISG_SB_EEEEESI_SJ_SI_SJ_NS1C_6fusion15FusionCallbacksIS1G_NS1K_13LinCombEltActINS1C_6thread4GELUESI_fSI_fLNS_15FloatRoundStyleE2EEESH_S1J_JEEENS4_5SM1004TMEM4LOAD26SM100_TMEM_LOAD_32dp32b64xESZ_S19_NS4_39AutoVectorizingCopyWithAssumedAlignmentILi128EEENS4_14SM90_TMA_STOREES19_S1X_S1X_EEEvvEEEEvNT_6ParamsE,@function
        .size           _ZN7cutlass13device_kernelINS_4gemm6kernel13GemmUniversalIN4cute5tupleIJiiiiEEENS1_10collective13CollectiveMmaINS1_35MainloopSm100TmaUmmaWarpSpecializedILi3ELi2ELi2ENS5_IJNS4_1CILi1EEESB_SB_EEEEENS5_IJNSA_ILi128EEENSA_ILi256EEENSA_ILi64EEEEEENS_10bfloat16_tENS5_IJlSB_lEEESI_SJ_NS4_8TiledMMAINS4_8MMA_AtomIJNS4_20SM100_MMA_F16BF16_SSISI_SI_fLi128ELi256ELNS4_4UMMA5MajorE0ELSO_0ELNSN_7ScaleInE0ELSP_0EEEEEENS4_6LayoutISC_NS5_IJNSA_ILi0EEEST_ST_EEEEENS5_IJNS4_10UnderscoreESW_SW_EEEEENS4_13SM90_TMA_LOADENS4_14ComposedLayoutINS4_7SwizzleILi3ELi4ELi3EEENS4_18smem_ptr_flag_bitsILi16EEENSS_INS5_IJNSA_ILi8EEESG_EEENS5_IJSG_SB_EEEEEEEvNS4_8identityESZ_S19_vS1A_EENS_8epilogue10collective18CollectiveEpilogueINS1C_23Sm100TmaWarpSpecializedILi4ELi2ELi64ELb1ELb0EEEJSH_NS5_IJNSS_ISE_SB_EENSS_ISG_SB_EEEEESI_SJ_SI_SJ_NS1C_6fusion15FusionCallbacksIS1G_NS1K_13LinCombEltActINS1C_6thread4GELUESI_fSI_fLNS_15FloatRoundStyleE2EEESH_S1J_JEEENS4_5SM1004TMEM4LOAD26SM100_TMEM_LOAD_32dp32b64xESZ_S19_NS4_39AutoVectorizingCopyWithAssumedAlignmentILi128EEENS4_14SM90_TMA_STOREES19_S1X_S1X_EEEvvEEEEvNT_6ParamsE,(.L_x_151 - _ZN7cutlass13device_kernelINS_4gemm6kernel13GemmUniversalIN4cute5tupleIJiiiiEEENS1_10collective13CollectiveMmaINS1_35MainloopSm100TmaUmmaWarpSpecializedILi3ELi2ELi2ENS5_IJNS4_1CILi1EEESB_SB_EEEEENS5_IJNSA_ILi128EEENSA_ILi256EEENSA_ILi64EEEEEENS_10bfloat16_tENS5_IJlSB_lEEESI_SJ_NS4_8TiledMMAINS4_8MMA_AtomIJNS4_20SM100_MMA_F16BF16_SSISI_SI_fLi128ELi256ELNS4_4UMMA5MajorE0ELSO_0ELNSN_7ScaleInE0ELSP_0EEEEEENS4_6LayoutISC_NS5_IJNSA_ILi0EEEST_ST_EEEEENS5_IJNS4_10UnderscoreESW_SW_EEEEENS4_13SM90_TMA_LOADENS4_14ComposedLayoutINS4_7SwizzleILi3ELi4ELi3EEENS4_18smem_ptr_flag_bitsILi16EEENSS_INS5_IJNSA_ILi8EEESG_EEENS5_IJSG_SB_EEEEEEEvNS4_8identityESZ_S19_vS1A_EENS_8epilogue10collective18CollectiveEpilogueINS1C_23Sm100TmaWarpSpecializedILi4ELi2ELi64ELb1ELb0EEEJSH_NS5_IJNSS_ISE_SB_EENSS_ISG_SB_EEEEESI_SJ_SI_SJ_NS1C_6fusion15FusionCallbacksIS1G_NS1K_13LinCombEltActINS1C_6thread4GELUESI_fSI_fLNS_15FloatRoundStyleE2EEESH_S1J_JEEENS4_5SM1004TMEM4LOAD26SM100_TMEM_LOAD_32dp32b64xESZ_S19_NS4_39AutoVectorizingCopyWithAssumedAlignmentILi128EEENS4_14SM90_TMA_STOREES19_S1X_S1X_EEEvvEEEEvNT_6ParamsE)
        .other          _ZN7cutlass13device_kernelINS_4gemm6kernel13GemmUniversalIN4cute5tupleIJiiiiEEENS1_10collective13CollectiveMmaINS1_35MainloopSm100TmaUmmaWarpSpecializedILi3ELi2ELi2ENS5_IJNS4_1CILi1EEESB_SB_EEEEENS5_IJNSA_ILi128EEENSA_ILi256EEENSA_ILi64EEEEEENS_10bfloat16_tENS5_IJlSB_lEEESI_SJ_NS4_8TiledMMAINS4_8MMA_AtomIJNS4_20SM100_MMA_F16BF16_SSISI_SI_fLi128ELi256ELNS4_4UMMA5MajorE0ELSO_0ELNSN_7ScaleInE0ELSP_0EEEEEENS4_6LayoutISC_NS5_IJNSA_ILi0EEEST_ST_EEEEENS5_IJNS4_10UnderscoreESW_SW_EEEEENS4_13SM90_TMA_LOADENS4_14ComposedLayoutINS4_7SwizzleILi3ELi4ELi3EEENS4_18smem_ptr_flag_bitsILi16EEENSS_INS5_IJNSA_ILi8EEESG_EEENS5_IJSG_SB_EEEEEEEvNS4_8identityESZ_S19_vS1A_EENS_8epilogue10collective18CollectiveEpilogueINS1C_23Sm100TmaWarpSpecializedILi4ELi2ELi64ELb1ELb0EEEJSH_NS5_IJNSS_ISE_SB_EENSS_ISG_SB_EEEEESI_SJ_SI_SJ_NS1C_6fusion15FusionCallbacksIS1G_NS1K_13LinCombEltActINS1C_6thread4GELUESI_fSI_fLNS_15FloatRoundStyleE2EEESH_S1J_JEEENS4_5SM1004TMEM4LOAD26SM100_TMEM_LOAD_32dp32b64xESZ_S19_NS4_39AutoVectorizingCopyWithAssumedAlignmentILi128EEENS4_14SM90_TMA_STOREES19_S1X_S1X_EEEvvEEEEvNT_6ParamsE,@"STO_CUDA_ENTRY STV_DEFAULT"
_ZN7cutlass13device_kernelINS_4gemm6kernel13GemmUniversalIN4cute5tupleIJiiiiEEENS1_10collective13CollectiveMmaINS1_35MainloopSm100TmaUmmaWarpSpecializedILi3ELi2ELi2ENS5_IJNS4_1CILi1EEESB_SB_EEEEENS5_IJNSA_ILi128EEENSA_ILi256EEENSA_ILi64EEEEEENS_10bfloat16_tENS5_IJlSB_lEEESI_SJ_NS4_8TiledMMAINS4_8MMA_AtomIJNS4_20SM100_MMA_F16BF16_SSISI_SI_fLi128ELi256ELNS4_4UMMA5MajorE0ELSO_0ELNSN_7ScaleInE0ELSP_0EEEEEENS4_6LayoutISC_NS5_IJNSA_ILi0EEEST_ST_EEEEENS5_IJNS4_10UnderscoreESW_SW_EEEEENS4_13SM90_TMA_LOADENS4_14ComposedLayoutINS4_7SwizzleILi3ELi4ELi3EEENS4_18smem_ptr_flag_bitsILi16EEENSS_INS5_IJNSA_ILi8EEESG_EEENS5_IJSG_SB_EEEEEEEvNS4_8identityESZ_S19_vS1A_EENS_8epilogue10collective18CollectiveEpilogueINS1C_23Sm100TmaWarpSpecializedILi4ELi2ELi64ELb1ELb0EEEJSH_NS5_IJNSS_ISE_SB_EENSS_ISG_SB_EEEEESI_SJ_SI_SJ_NS1C_6fusion15FusionCallbacksIS1G_NS1K_13LinCombEltActINS1C_6thread4GELUESI_fSI_fLNS_15FloatRoundStyleE2EEESH_S1J_JEEENS4_5SM1004TMEM4LOAD26SM100_TMEM_LOAD_32dp32b64xESZ_S19_NS4_39AutoVectorizingCopyWithAssumedAlignmentILi128EEENS4_14SM90_TMA_STOREES19_S1X_S1X_EEEvvEEEEvNT_6ParamsE:
[----:B------:R-:W1:Y:S01]  /*0000*/  LDC R1, c[0x0][0x37c] ;  /* 0x0000df00ff017b82 */ /* 0x000e620000000800 */
[----:B------:R-:W2:Y:S01]  /*0010*/  S2R R197, SR_TID.X ;  /* 0x0000000000c57919 */ /* 0x000ea20000002100 */
[----:B------:R-:W3:Y:S01]  /*0020*/  LDCU.64 UR6, c[0x0][0x890] ;  /* 0x00011200ff0677ac */ /* 0x000ee20008000a00 */
[----:B------:R-:W-:Y:S02]  /*0030*/  PRMT R175, RZ, 0x7610, R175 ;  /* 0x00007610ffaf7816 */ /* 0x000fe400000000af */
[----:B------:R-:W-:Y:S01]  /*0040*/  ELECT P5, URZ, PT ;  /* 0x0000000000ff782f */ /* 0x000fe200038a0000 */
[----:B------:R-:W4:Y:S01]  /*0050*/  LDCU.64 UR38, c[0x0][0x358] ;  /* 0x00006b00ff2677ac */ /* 0x000f220008000a00 */
[----:B---3--:R-:W-:-:S04]  /*0060*/  UISETP.NE.U32.AND UP2, UPT, UR6, URZ, UPT ;  /* 0x000000ff0600728c */ /* 0x008fc8000bf45070 */
[----:B------:R-:W-:Y:S01]  /*0070*/  UISETP.NE.AND.EX UP2, UPT, UR7, URZ, UPT, UP2 ;  /* 0x000000ff0700728c */ /* 0x000fe2000bf45320 */
[----:B--2---:R-:W-:-:S05]  /*0080*/  SHF.R.U32.HI R198, RZ, 0x5, R197 ;  /* 0x00000005ffc67819 */ /* 0x004fca00000116c5 */
[----:B------:R-:W2:Y:S02]  /*0090*/  SHFL.IDX PT, R0, R198, RZ, 0x1f ;  /* 0x00001fffc6007589 */ /* 0x000ea400000e0000 */
[----:B--2---:R-:W-:Y:S01]  /*00a0*/  R2UR UR8, R0 ;  /* 0x00000000000872ca */ /* 0x004fe200000e0000 */
[----:B-1--4-:R-:W-:Y:S05]  /*00b0*/  BRA.U UP2, `(.L_x_0) ;  /* 0x00000001022c7547 */ /* 0x012fea000b800000 */
[----:B------:R-:W1:Y:S02]  /*00c0*/  LDCU.64 UR4, c[0x0][0x888] ;  /* 0x00011100ff0477ac */ /* 0x000e640008000a00 */
[----:B-1----:R-:W-:-:S04]  /*00d0*/  UISETP.NE.U32.AND UP0, UPT, UR4, URZ, UPT ;  /* 0x000000ff0400728c */ /* 0x002fc8000bf05070 */
[----:B------:R-:W-:-:S09]  /*00e0*/  UISETP.NE.AND.EX UP0, UPT, UR5, URZ, UPT, UP0 ;  /* 0x000000ff0500728c */ /* 0x000fd2000bf05300 */
[----:B------:R-:W-:Y:S05]  /*00f0*/  BRA.U !UP0, `(.L_x_1) ;  /* 0x0000000108107547 */ /* 0x000fea000b800000 */
[----:B------:R-:W1:Y:S02]  /*0100*/  LDC.64 R2, c[0x0][0x888] ;  /* 0x00022200ff027b82 */ /* 0x000e640000000a00 */
[----:B-1----:R1:W5:Y:S01]  /*0110*/  LDG.E R139, desc[UR38][R2.64] ;  /* 0x00000026028b7981 */ /* 0x002362000c1e1900 */
[----:B------:R-:W-:Y:S01]  /*0120*/  HFMA2 R175, -RZ, RZ, 0, 5.9604644775390625e-08 ;  /* 0x00000001ffaf7431 */ /* 0x000fe200000001ff */
[----:B------:R-:W-:Y:S05]  /*0130*/  BRA `(.L_x_0) ;  /* 0x00000000000c7947 */ /* 0x000fea0003800000 */
.L_x_1:
[----:B------:R-:W1:Y:S01]  /*0140*/  LDCU UR4, c[0x0][0x880] ;  /* 0x00011000ff0477ac */ /* 0x000e620008000800 */
[----:B------:R-:W-:Y:S01]  /*0150*/  HFMA2 R175, -RZ, RZ, 0, 5.9604644775390625e-08 ;  /* 0x00000001ffaf7431 */ /* 0x000fe200000001ff */
[----:B-1----:R-:W-:-:S07]  /*0160*/  MOV R139, UR4 ;  /* 0x00000004008b7c02 */ /* 0x002fce0008000f00 */
.L_x_0:
[----:B------:R-:W2:Y:S02]  /*0170*/  LDCU.64 UR4, c[0x0][0x8b0] ;  /* 0x00011600ff0477ac */ /* 0x000ea40008000a00 */
[----:B--2---:R-:W-:-:S04]  /*0180*/  UISETP.NE.U32.AND UP0, UPT, UR4, URZ, UPT ;  /* 0x000000ff0400728c */ /* 0x004fc8000bf05070 */
[----:B------:R-:W-:-:S09]  /*0190*/  UISETP.NE.AND.EX UP0, UPT, UR5, URZ, UPT, UP0 ;  /* 0x000000ff0500728c */ /* 0x000fd2000bf05300 */
[----:B------:R-:W-:Y:S05]  /*01a0*/  BRA.U UP0, `(.L_x_2) ;  /* 0x0000000100247547 */ /* 0x000fea000b800000 */
[----:B------:R-:W2:Y:S02]  /*01b0*/  LDCU.64 UR4, c[0x0][0x8a8] ;  /* 0x00011500ff0477ac */ /* 0x000ea40008000a00 */
[----:B--2---:R-:W-:-:S04]  /*01c0*/  UISETP.NE.U32.AND UP0, UPT, UR4, URZ, UPT ;  /* 0x000000ff0400728c */ /* 0x004fc8000bf05070 */
[----:B------:R-:W-:-:S09]  /*01d0*/  UISETP.NE.AND.EX UP0, UPT, UR5, URZ, UPT, UP0 ;  /* 0x000000ff0500728c */ /* 0x000fd2000bf05300 */
[----:B------:R-:W-:Y:S05]  /*01e0*/  BRA.U !UP0, `(.L_x_3) ;  /* 0x00000001080c7547 */ /* 0x000fea000b800000 */
[----:B------:R-:W2:Y:S02]  /*01f0*/  LDC.64 R128, c[0x0][0x8a8] ;  /* 0x00022a00ff807b82 */ /* 0x000ea40000000a00 */
[----:B--2---:R2:W5:Y:S01]  /*0200*/  LDG.E R128, desc[UR38][R128.64] ;  /* 0x0000002680807981 */ /* 0x004562000c1e1900 */
[----:B------:R-:W-:Y:S05]  /*0210*/  BRA `(.L_x_2) ;  /* 0x0000000000087947 */ /* 0x000fea0003800000 */
.L_x_3:
[----:B------:R-:W2:Y:S02]  /*0220*/  LDCU UR4, c[0x0][0x8a0] ;  /* 0x00011400ff0477ac */ /* 0x000ea40008000800 */
[----:B--2---:R-:W-:Y:S02]  /*0230*/  MOV R128, UR4 ;  /* 0x0000000400807c02 */ /* 0x004fe40008000f00 */
.L_x_2:
[----:B------:R-:W-:Y:S01]  /*0240*/  IMAD.U32 R0, RZ, RZ, UR8 ;  /* 0x00000008ff007e24 */ /* 0x000fe2000f8e00ff */
[----:B------:R-:W-:Y:S04]  /*0250*/  BSSY.RECONVERGENT B0, `(.L_x_4) ;  /* 0x000000c000007945 */ /* 0x000fe80003800200 */
[C---:B------:R-:W-:Y:S02]  /*0260*/  ISETP.NE.OR P1, PT, R0.reuse, 0x1, !P5 ;  /* 0x000000010000780c */ /* 0x040fe40006f25670 */
[----:B------:R-:W-:-:S11]  /*0270*/  ISETP.NE.OR P0, PT, R0, 0x3, !P5 ;  /* 0x000000030000780c */ /* 0x000fd60006f05670 */
[----:B------:R-:W-:Y:S05]  /*0280*/  @P1 BRA `(.L_x_5) ;  /* 0x0000000000201947 */ /* 0x000fea0003800000 */
[----:B------:R-:W3:Y:S02]  /*0290*/  LDCU.64 UR4, c[0x0][0x348] ;  /* 0x00006900ff0477ac */ /* 0x000ee40008000a00 */
[----:B---3--:R-:W-:Y:S02]  /*02a0*/  UIADD3 UR10, UP1, UPT, UR4, 0x80, URZ ;  /* 0x00000080040a7890 */ /* 0x008fe4000ff3e0ff */
[----:B------:R-:W-:Y:S02]  /*02b0*/  UIADD3 UR4, UP0, UPT, UR4, 0x180, URZ ;  /* 0x0000018004047890 */ /* 0x000fe4000ff1e0ff */
[----:B------:R-:W-:Y:S02]  /*02c0*/  UIADD3.X UR11, UPT, UPT, URZ, UR5, URZ, UP1, !UPT ;  /* 0x00000005ff0b7290 */ /* 0x000fe40008ffe4ff */
[----:B------:R-:W-:-:S07]  /*02d0*/  UIADD3.X UR5, UPT, UPT, URZ, UR5, URZ, UP0, !UPT ;  /* 0x00000005ff057290 */ /* 0x000fce00087fe4ff */
[----:B------:R3:W-:Y:S02]  /*02e0*/  UTMACCTL.PF [UR10] ;  /* 0x000000000a0079b9 */ /* 0x0007e40008040000 */
[----:B------:R3:W-:Y:S02]  /*02f0*/  UTMACCTL.PF [UR4] ;  /* 0x00000000040079b9 */ /* 0x0007e40008040000 */
[----:B---3--:R-:W-:Y:S01]  /*0300*/  NOP ;  /* 0x0000000000007918 */ /* 0x008fe20000000000 */
.L_x_5:
[----:B------:R-:W-:Y:S05]  /*0310*/  BSYNC.RECONVERGENT B0 ;  /* 0x0000000000007941 */ /* 0x000fea0003800200 */
.L_x_4:
[----:B------:R-:W-:Y:S04]  /*0320*/  BSSY.RECONVERGENT B0, `(.L_x_6) ;  /* 0x000000a000007945 */ /* 0x000fe80003800200 */
        /* <DEDUP_REMOVED lines=9> */
.L_x_7:
[----:B------:R-:W-:Y:S05]  /*03c0*/  BSYNC.RECONVERGENT B0 ;  /* 0x0000000000007941 */ /* 0x000fea0003800200 */
.L_x_6:
[----:B------:R-:W3:Y:S01]  /*03d0*/  LDCU.64 UR4, c[0x0][0x888] ;  /* 0x00011100ff0477ac */ /* 0x000ee20008000a00 */
[----:B------:R-:W-:Y:S02]  /*03e0*/  UISETP.EQ.U32.AND UP0, UPT, UR6, URZ, UPT ;  /* 0x000000ff0600728c */ /* 0x000fe4000bf02070 */
[----:B------:R-:W-:Y:S02]  /*03f0*/  UPLOP3.LUT UP3, UPT, UPT, UPT, UPT, 0x40, 0x4 ;  /* 0x000000000004789c */ /* 0x000fe40003f6e870 */
[----:B---3--:R-:W-:-:S04]  /*0400*/  UISETP.NE.U32.AND UP1, UPT, UR4, URZ, UPT ;  /* 0x000000ff0400728c */ /* 0x008fc8000bf25070 */
[----:B------:R-:W-:-:S04]  /*0410*/  UISETP.NE.AND.EX UP1, UPT, UR5, URZ, UPT, UP1 ;  /* 0x000000ff0500728c */ /* 0x000fc8000bf25310 */
[----:B------:R-:W-:-:S04]  /*0420*/  UISETP.EQ.OR.EX UP4, UPT, UR7, URZ, !UP1, UP0 ;  /* 0x000000ff0700728c */ /* 0x000fc8000cf82700 */
[----:B------:R-:W-:-:S05]  /*0430*/  UP2UR UR45, UPR, URZ, 0x10 ;  /* 0x00000010ff2d7883 */ /* 0x000fca0008000000 */
[----:B------:R-:W-:Y:S07]  /*0440*/  BRA.U !UP4, `(.L_x_8) ;  /* 0x000000010c147547 */ /* 0x000fee000b800000 */
[----:B------:R-:W-:Y:S01]  /*0450*/  PLOP3.LUT P1, PT, PT, PT, UP2, 0x80, 0x8 ;  /* 0x000000000008781c */ /* 0x000fe20003f2f028 */
[----:B------:R-:W-:-:S12]  /*0460*/  UPLOP3.LUT UP3, UPT, UPT, UPT, UP1, 0x40, 0x4 ;  /* 0x000000000004789c */ /* 0x000fd80003f6e810 */
[----:B-----5:R-:W-:-:S13]  /*0470*/  @!P1 FSETP.EQ.AND P0, PT, R139, RZ, PT ;  /* 0x000000ff8b00920b */ /* 0x020fda0003f02000 */
[----:B------:R-:W-:Y:S01]  /*0480*/  @!P1 VOTEU.ANY UP0, P0 ;  /* 0x0000000000ff9886 */ /* 0x000fe20000000100 */
[----:B------:R-:W-:-:S11]  /*0490*/  @!UP2 UPLOP3.LUT UP3, UPT, UPT, UPT, UP0, 0x80, 0x8 ;  /* 0x000000000008a89c */ /* 0x000fd60003f6f000 */
.L_x_8:
[----:B-1----:R-:W1:Y:S01]  /*04a0*/  SHFL.IDX PT, R2, R198, RZ, 0x1f ;  /* 0x00001fffc6027589 */ /* 0x002e6200000e0000 */
[----:B------:R-:W-:-:S04]  /*04b0*/  UISETP.NE.AND UP0, UPT, UR8, 0x2, UPT ;  /* 0x000000020800788c */ /* 0x000fc8000bf05270 */
[----:B------:R-:W-:Y:S01]  /*04c0*/  USEL UR6, URZ, 0x1, UP0 ;  /* 0x00000001ff067887 */ /* 0x000fe20008000000 */
[----:B-1----:R-:W-:-:S13]  /*04d0*/  ISETP.NE.AND P0, PT, R2, RZ, PT ;  /* 0x000000ff0200720c */ /* 0x002fda0003f05270 */
[----:B------:R-:W-:Y:S05]  /*04e0*/  @P0 BRA `(.L_x_9) ;  /* 0x0000000000400947 */ /* 0x000fea0003800000 */
[----:B------:R-:W1:Y:S01]  /*04f0*/  S2UR UR5, SR_CgaCtaId ;  /* 0x00000000000579c3 */ /* 0x000e620000008800 */
[----:B------:R-:W-:Y:S01]  /*0500*/  UMOV UR7, 0x400 ;  /* 0x0000040000077882 */ /* 0x000fe20000000000 */
[----:B------:R-:W-:Y:S01]  /*0510*/  UMOV UR4, 0x1 ;  /* 0x0000000100047882 */ /* 0x000fe20000000000 */
[----:B------:R-:W-:Y:S01]  /*0520*/  ELECT P0, URZ, PT ;  /* 0x0000000000ff782f */ /* 0x000fe20003800000 */
[----:B------:R-:W-:-:S04]  /*0530*/  UIADD3 UR10, UPT, UPT, -UR4, 0x100000, URZ ;  /* 0x00100000040a7890 */ /* 0x000fc8000fffe1ff */
[----:B------:R-:W-:Y:S02]  /*0540*/  USHF.L.U32 UR11, UR10, 0xb, URZ ;  /* 0x0000000b0a0b7899 */ /* 0x000fe400080006ff */
[----:B------:R-:W-:Y:S02]  /*0550*/  USHF.L.U32 UR10, UR10, 0x1, URZ ;  /* 0x000000010a0a7899 */ /* 0x000fe400080006ff */
[----:B-1----:R-:W-:Y:S01]  /*0560*/  ULEA UR5, UR5, UR7, 0x18 ;  /* 0x0000000705057291 */ /* 0x002fe2000f8ec0ff */
[----:B------:R-:W1:Y:S11]  /*0570*/  FENCE.VIEW.ASYNC.S ;  /* 0x00000000000073c6 */ /* 0x000e760000000000 */
[----:B-1----:R1:W3:Y:S01]  /*0580*/  SYNCS.EXCH.64 URZ, [UR5], UR10 ;  /* 0x0000000a05ff75b2 */ /* 0x0022e20008000100 */
[----:B------:R1:W4:Y:S01]  /*0590*/  SYNCS.EXCH.64 URZ, [UR5+0x18], UR10 ;  /* 0x0000180a05ff75b2 */ /* 0x0003220008000100 */
[----:B------:R1:W1:Y:S01]  /*05a0*/  SYNCS.EXCH.64 URZ, [UR5+0x8], UR10 ;  /* 0x0000080a05ff75b2 */ /* 0x0002620008000100 */
[----:B------:R1:W1:Y:S01]  /*05b0*/  SYNCS.EXCH.64 URZ, [UR5+0x20], UR10 ;  /* 0x0000200a05ff75b2 */ /* 0x0002620008000100 */
[----:B------:R1:W1:Y:S01]  /*05c0*/  SYNCS.EXCH.64 URZ, [UR5+0x10], UR10 ;  /* 0x0000100a05ff75b2 */ /* 0x0002620008000100 */
[----:B------:R1:W1:Y:S01]  /*05d0*/  SYNCS.EXCH.64 URZ, [UR5+0x28], UR10 ;  /* 0x0000280a05ff75b2 */ /* 0x0002620008000100 */
[----:B------:R-:W-:Y:S01]  /*05e0*/  NOP ;  /* 0x0000000000007918 */ /* 0x000fe20000000000 */
.L_x_9:
[----:B------:R-:W2:Y:S01]  /*05f0*/  SHFL.IDX PT, R2, R198, RZ, 0x1f ;  /* 0x00001fffc6027589 */ /* 0x000ea200000e0000 */
[----:B------:R-:W-:Y:S01]  /*0600*/  NOP ;  /* 0x0000000000007918 */ /* 0x000fe20000000000 */
[----:B--2---:R-:W-:-:S13]  /*0610*/  ISETP.NE.AND P0, PT, R2, 0x1, PT ;  /* 0x000000010200780c */ /* 0x004fda0003f05270 */
[----:B------:R-:W-:Y:S05]  /*0620*/  @P0 BRA `(.L_x_10) ;  /* 0x0000000000580947 */ /* 0x000fea0003800000 */
[----:B------:R-:W2:Y:S01]  /*0630*/  S2UR UR7, SR_CgaCtaId ;  /* 0x00000000000779c3 */ /* 0x000ea20000008800 */
[----:B------:R-:W-:Y:S01]  /*0640*/  UMOV UR9, 0x400 ;  /* 0x0000040000097882 */ /* 0x000fe20000000000 */
[----:B-1----:R-:W-:Y:S01]  /*0650*/  UMOV UR5, 0x20 ;  /* 0x0000002000057882 */ /* 0x002fe20000000000 */
[----:B------:R-:W-:Y:S01]  /*0660*/  UMOV UR4, 0x80 ;  /* 0x0000008000047882 */ /* 0x000fe20000000000 */
[----:B------:R-:W-:-:S04]  /*0670*/  UIADD3 UR10, UPT, UPT, -UR5, 0x100000, URZ ;  /* 0x00100000050a7890 */ /* 0x000fc8000fffe1ff */
[----:B------:R-:W-:Y:S02]  /*0680*/  USHF.L.U32 UR11, UR10, 0xb, URZ ;  /* 0x0000000b0a0b7899 */ /* 0x000fe400080006ff */
[----:B------:R-:W-:Y:S02]  /*0690*/  USHF.L.U32 UR10, UR10, 0x1, URZ ;  /* 0x000000010a0a7899 */ /* 0x000fe400080006ff */
[----:B------:R-:W-:-:S04]  /*06a0*/  UIADD3 UR4, UPT, UPT, -UR4, 0x100000, URZ ;  /* 0x0010000004047890 */ /* 0x000fc8000fffe1ff */
[----:B------:R-:W-:Y:S02]  /*06b0*/  USHF.L.U32 UR5, UR4, 0xb, URZ ;  /* 0x0000000b04057899 */ /* 0x000fe400080006ff */
[----:B------:R-:W-:Y:S01]  /*06c0*/  USHF.L.U32 UR4, UR4, 0x1, URZ ;  /* 0x0000000104047899 */ /* 0x000fe200080006ff */
[----:B------:R-:W-:Y:S01]  /*06d0*/  ELECT P0, URZ, PT ;  /* 0x0000000000ff782f */ /* 0x000fe20003800000 */
[----:B--2---:R-:W-:Y:S01]  /*06e0*/  ULEA UR7, UR7, UR9, 0x18 ;  /* 0x0000000907077291 */ /* 0x004fe2000f8ec0ff */
[----:B------:R-:W1:Y:S11]  /*06f0*/  FENCE.VIEW.ASYNC.S ;  /* 0x00000000000073c6 */ /* 0x000e760000000000 */
[----:B-1----:R2:W1:Y:S01]  /*0700*/  SYNCS.EXCH.64 URZ, [UR7+0x30], UR10 ;  /* 0x0000300a07ff75b2 */ /* 0x0024620008000100 */
[----:B------:R2:W1:Y:S01]  /*0710*/  SYNCS.EXCH.64 URZ, [UR7+0x50], UR4 ;  /* 0x0000500407ff75b2 */ /* 0x0004620008000100 */
[----:B------:R2:W1:Y:S01]  /*0720*/  SYNCS.EXCH.64 URZ, [UR7+0x38], UR10 ;  /* 0x0000380a07ff75b2 */ /* 0x0004620008000100 */
[----:B------:R2:W1:Y:S01]  /*0730*/  SYNCS.EXCH.64 URZ, [UR7+0x58], UR4 ;  /* 0x0000580407ff75b2 */ /* 0x0004620008000100 */
[----:B------:R2:W1:Y:S01]  /*0740*/  SYNCS.EXCH.64 URZ, [UR7+0x40], UR10 ;  /* 0x0000400a07ff75b2 */ /* 0x0004620008000100 */
[----:B------:R2:W1:Y:S01]  /*0750*/  SYNCS.EXCH.64 URZ, [UR7+0x60], UR4 ;  /* 0x0000600407ff75b2 */ /* 0x0004620008000100 */
[----:B------:R2:W1:Y:S01]  /*0760*/  SYNCS.EXCH.64 URZ, [UR7+0x48], UR10 ;  /* 0x0000480a07ff75b2 */ /* 0x0004620008000100 */
[----:B------:R2:W1:Y:S02]  /*0770*/  SYNCS.EXCH.64 URZ, [UR7+0x68], UR4 ;  /* 0x0000680407ff75b2 */ /* 0x0004640008000100 */
[----:B--2---:R-:W-:Y:S01]  /*0780*/  NOP ;  /* 0x0000000000007918 */ /* 0x004fe20000000000 */
.L_x_10:
[----:B------:R-:W2:Y:S01]  /*0790*/  SHFL.IDX PT, R2, R198, RZ, 0x1f ;  /* 0x00001fffc6027589 */ /* 0x000ea200000e0000 */
[----:B------:R-:W-:Y:S01]  /*07a0*/  NOP ;  /* 0x0000000000007918 */ /* 0x000fe20000000000 */
[----:B--2---:R-:W-:-:S13]  /*07b0*/  ISETP.NE.AND P0, PT, R2, 0x3, PT ;  /* 0x000000030200780c */ /* 0x004fda0003f05270 */
[----:B------:R-:W-:Y:S05]  /*07c0*/  @P0 BRA `(.L_x_11) ;  /* 0x0000000000300947 */ /* 0x000fea0003800000 */
[----:B-1----:R-:W1:Y:S01]  /*07d0*/  S2UR UR5, SR_CgaCtaId ;  /* 0x00000000000579c3 */ /* 0x002e620000008800 */
        /* <DEDUP_REMOVED lines=8> */
[----:B-1----:R2:W1:Y:S01]  /*0860*/  SYNCS.EXCH.64 URZ, [UR5+0x70], UR10 ;  /* 0x0000700a05ff75b2 */ /* 0x0024620008000100 */
[----:B------:R2:W1:Y:S02]  /*0870*/  SYNCS.EXCH.64 URZ, [UR5+0x78], UR10 ;  /* 0x0000780a05ff75b2 */ /* 0x0004640008000100 */
[----:B--2---:R-:W-:Y:S01]  /*0880*/  NOP ;  /* 0x0000000000007918 */ /* 0x004fe20000000000 */
.L_x_11:
[----:B------:R-:W2:Y:S01]  /*0890*/  SHFL.IDX PT, R2, R198, RZ, 0x1f ;  /* 0x00001fffc6027589 */ /* 0x000ea200000e0000 */
[----:B------:R-:W-:Y:S01]  /*08a0*/  NOP ;  /* 0x0000000000007918 */ /* 0x000fe20000000000 */
[----:B--2---:R-:W-:-:S13]  /*08b0*/  ISETP.NE.AND P0, PT, R2, 0x4, PT ;  /* 0x000000040200780c */ /* 0x004fda0003f05270 */
[----:B------:R-:W-:Y:S05]  /*08c0*/  @P0 BRA `(.L_x_12) ;  /* 0x00000000004c0947 */ /* 0x000fea0003800000 */
[----:B-1----:R-:W1:Y:S01]  /*08d0*/  S2UR UR5, SR_CgaCtaId ;  /* 0x00000000000579c3 */ /* 0x002e620000008800 */
[----:B------:R-:W-:Y:S01]  /*08e0*/  UMOV UR9, 0xe0 ;  /* 0x000000e000097882 */ /* 0x000fe20000000000 */
[----:B------:R-:W-:Y:S01]  /*08f0*/  UMOV UR7, 0x400 ;  /* 0x0000040000077882 */ /* 0x000fe20000000000 */
[----:B------:R-:W-:Y:S01]  /*0900*/  USEL UR9, UR9, 0x100, UP3 ;  /* 0x0000010009097887 */ /* 0x000fe20009800000 */
[----:B------:R-:W-:Y:S01]  /*0910*/  UMOV UR4, 0x1 ;  /* 0x0000000100047882 */ /* 0x000fe20000000000 */
[----:B------:R-:W-:Y:S01]  /*0920*/  ELECT P0, URZ, PT ;  /* 0x0000000000ff782f */ /* 0x000fe20003800000 */
[----:B------:R-:W-:-:S04]  /*0930*/  UIADD3 UR10, UPT, UPT, -UR4, 0x100000, URZ ;  /* 0x00100000040a7890 */ /* 0x000fc8000fffe1ff */
[----:B------:R-:W-:Y:S02]  /*0940*/  USHF.L.U32 UR11, UR10, 0xb, URZ ;  /* 0x0000000b0a0b7899 */ /* 0x000fe400080006ff */
[----:B------:R-:W-:Y:S02]  /*0950*/  USHF.L.U32 UR10, UR10, 0x1, URZ ;  /* 0x000000010a0a7899 */ /* 0x000fe400080006ff */
[----:B------:R-:W-:-:S04]  /*0960*/  UIADD3 UR12, UPT, UPT, -UR9, 0x100000, URZ ;  /* 0x00100000090c7890 */ /* 0x000fc8000fffe1ff */
[----:B------:R-:W-:Y:S02]  /*0970*/  USHF.L.U32 UR13, UR12, 0xb, URZ ;  /* 0x0000000b0c0d7899 */ /* 0x000fe400080006ff */
[----:B------:R-:W-:Y:S02]  /*0980*/  USHF.L.U32 UR12, UR12, 0x1, URZ ;  /* 0x000000010c0c7899 */ /* 0x000fe400080006ff */
[----:B-1----:R-:W-:Y:S01]  /*0990*/  ULEA UR5, UR5, UR7, 0x18 ;  /* 0x0000000705057291 */ /* 0x002fe2000f8ec0ff */
[----:B------:R-:W1:Y:S11]  /*09a0*/  FENCE.VIEW.ASYNC.S ;  /* 0x00000000000073c6 */ /* 0x000e760000000000 */
[----:B-1----:R2:W1:Y:S01]  /*09b0*/  SYNCS.EXCH.64 URZ, [UR5+0x80], UR10 ;  /* 0x0000800a05ff75b2 */ /* 0x0024620008000100 */
[----:B------:R2:W1:Y:S01]  /*09c0*/  SYNCS.EXCH.64 URZ, [UR5+0x90], UR12 ;  /* 0x0000900c05ff75b2 */ /* 0x0004620008000100 */
[----:B------:R2:W1:Y:S01]  /*09d0*/  SYNCS.EXCH.64 URZ, [UR5+0x88], UR10 ;  /* 0x0000880a05ff75b2 */ /* 0x0004620008000100 */
[----:B------:R2:W1:Y:S02]  /*09e0*/  SYNCS.EXCH.64 URZ, [UR5+0x98], UR12 ;  /* 0x0000980c05ff75b2 */ /* 0x0004640008000100 */
[----:B--2---:R-:W-:Y:S01]  /*09f0*/  NOP ;  /* 0x0000000000007918 */ /* 0x004fe20000000000 */
.L_x_12:
        /* <DEDUP_REMOVED lines=20> */
[----:B------:R2:W1:Y:S02]  /*0b40*/  SYNCS.EXCH.64 URZ, [UR7+0xb8], UR4 ;  /* 0x0000b80407ff75b2 */ /* 0x0004640008000100 */
[----:B--2---:R-:W-:Y:S01]  /*0b50*/  NOP ;  /* 0x0000000000007918 */ /* 0x004fe20000000000 */
.L_x_13:
        /* <DEDUP_REMOVED lines=18> */
.L_x_14:
[----:B-1----:R-:W1:Y:S01]  /*0c80*/  S2UR UR5, SR_CTAID.X ;  /* 0x00000000000579c3 */ /* 0x002e620000002500 */
[----:B------:R-:W-:-:S05]  /*0c90*/  CS2R.32 R174, SR_CgaSize ;  /* 0x0000000000ae7805 */ /* 0x000fca0000008a00 */
[----:B------:R-:W-:-:S05]  /*0ca0*/  IMAD R174, R174, -0xa0, RZ ;  /* 0xffffff60aeae7824 */ /* 0x000fca00078e02ff */
[----:B------:R-:W-:-:S14]  /*0cb0*/  R2UR UR9, R174 ;  /* 0x00000000ae0972ca */ /* 0x000fdc00000e0000 */
[----:B------:R-:W2:Y:S01]  /*0cc0*/  LDCU UR9, c[0x0][UR9+0x2b0] ;  /* 0x00005600090977ac */ /* 0x000ea20008000800 */
[----:B------:R-:W-:Y:S01]  /*0cd0*/  NOP ;  /* 0x0000000000007918 */ /* 0x000fe20000000000 */
[----:B------:R-:W-:-:S05]  /*0ce0*/  CS2R.32 R174, SR_CgaSize ;  /* 0x0000000000ae7805 */ /* 0x000fca0000008a00 */
[----:B------:R-:W-:-:S05]  /*0cf0*/  IMAD R174, R174, -0xa0, RZ ;  /* 0xffffff60aeae7824 */ /* 0x000fca00078e02ff */
[----:B------:R-:W-:-:S14]  /*0d00*/  R2UR UR7, R174 ;  /* 0x00000000ae0772ca */ /* 0x000fdc00000e0000 */
[----:B------:R-:W3:Y:S01]  /*0d10*/  LDCU UR7, c[0x0][UR7+0x2b4] ;  /* 0x00005680070777ac */ /* 0x000ee20008000800 */
[----:B------:R-:W4:Y:S08]  /*0d20*/  S2UR UR4, SR_CTAID.Y ;  /* 0x00000000000479c3 */ /* 0x000f300000002600 */
[----:B------:R-:W3:Y:S01]  /*0d30*/  LDC R9, c[0x0][0xb24] ;  /* 0x0002c900ff097b82 */ /* 0x000ee20000000800 */
[----:B-1----:R-:W-:-:S02]  /*0d40*/  I2FP.F32.U32 R5, UR5 ;  /* 0x0000000500057c45 */ /* 0x002fc40008201000 */
[----:B------:R-:W-:-:S05]  /*0d50*/  CS2R.32 R3, SR_CgaSize ;  /* 0x0000000000037805 */ /* 0x000fca0000008a00 */
[----:B------:R-:W-:-:S06]  /*0d60*/  IMAD R3, R3, -0xa0, RZ ;  /* 0xffffff6003037824 */ /* 0x000fcc00078e02ff */
[----:B------:R-:W1:Y:S01]  /*0d70*/  LDC R3, c[0x0][R3+0x2a0] ;  /* 0x0000a80003037b82 */ /* 0x000e620000000800 */
[----:B------:R-:W-:Y:S01]  /*0d80*/  MOV R19, UR5 ;  /* 0x0000000500137c02 */ /* 0x000fe20008000f00 */
[----:B--2---:R-:W-:Y:S01]  /*0d90*/  FMUL R5, R5, UR9 ;  /* 0x0000000905057c20 */ /* 0x004fe20008400000 */
[----:B----4-:R-:W-:Y:S02]  /*0da0*/  I2FP.F32.U32 R4, UR4 ;  /* 0x0000000400047c45 */ /* 0x010fe40008201000 */
[----:B------:R-:W-:-:S05]  /*0db0*/  CS2R.32 R2, SR_CgaSize ;  /* 0x0000000000027805 */ /* 0x000fca0000008a00 */
[----:B------:R-:W-:-:S06]  /*0dc0*/  IMAD R2, R2, -0xa0, RZ ;  /* 0xffffff6002027824 */ /* 0x000fcc00078e02ff */
[----:B------:R-:W2:Y:S01]  /*0dd0*/  LDC R2, c[0x0][R2+0x2a4] ;  /* 0x0000a90002027b82 */ /* 0x000ea20000000800 */
[----:B------:R-:W4:Y:S01]  /*0de0*/  F2I.U32.TRUNC.NTZ R174, R5 ;  /* 0x0000000500ae7305 */ /* 0x000f22000020f000 */
[----:B------:R-:W-:Y:S01]  /*0df0*/  MOV R18, UR4 ;  /* 0x0000000400127c02 */ /* 0x000fe20008000f00 */
[----:B---3--:R-:W-:-:S05]  /*0e00*/  FMUL R4, R4, UR7 ;  /* 0x0000000704047c20 */ /* 0x008fca0008400000 */
[----:B------:R-:W-:Y:S01]  /*0e10*/  BAR.SYNC.DEFER_BLOCKING 0x0 ;  /* 0x0000000000007b1d */ /* 0x000fe20000010000 */
[----:B------:R-:W-:-:S05]  /*0e20*/  ISETP.GE.AND P0, PT, R9, 0x1, PT ;  /* 0x000000010900780c */ /* 0x000fca0003f06270 */
[----:B------:R-:W3:Y:S02]  /*0e30*/  F2I.U32.TRUNC.NTZ R173, R4 ;  /* 0x0000000400ad7305 */ /* 0x000ee4000020f000 */
[----:B------:R-:W2:Y:S01]  /*0e40*/  S2UR UR36, SR_CTAID.Z ;  /* 0x00000000002479c3 */ /* 0x000ea20000002700 */
[----:B----4-:R-:W-:-:S05]  /*0e50*/  IADD3 R174, PT, PT, -R174, RZ, RZ ;  /* 0x000000ffaeae7210 */ /* 0x010fca0007ffe1ff */
[----:B-1----:R-:W-:Y:S01]  /*0e60*/  IMAD R174, R3, R174, UR5 ;  /* 0x0000000503ae7e24 */ /* 0x002fe2000f8e02ae */
[----:B---3--:R-:W-:-:S05]  /*0e70*/  IADD3 R173, PT, PT, -R173, RZ, RZ ;  /* 0x000000ffadad7210 */ /* 0x008fca0007ffe1ff */
[----:B--2---:R-:W-:Y:S01]  /*0e80*/  IMAD R173, R2, R173, UR4 ;  /* 0x0000000402ad7e24 */ /* 0x004fe2000f8e02ad */
[----:B------:R-:W-:Y:S06]  /*0e90*/  @!P0 BRA `(.L_x_15) ;  /* 0x0000000000b88947 */ /* 0x000fec0003800000 */
[----:B------:R-:W1:Y:S01]  /*0ea0*/  LDC.64 R4, c[0x0][0xb18] ;  /* 0x0002c600ff047b82 */ /* 0x000e620000000a00 */
[----:B------:R-:W-:-:S07]  /*0eb0*/  ISETP.NE.AND P0, PT, R9, 0x1, PT ;  /* 0x000000010900780c */ /* 0x000fce0003f05270 */
[----:B------:R-:W2:Y:S08]  /*0ec0*/  LDC R10, c[0x0][0xb0c] ;  /* 0x0002c300ff0a7b82 */ /* 0x000eb00000000800 */
[----:B------:R-:W3:Y:S08]  /*0ed0*/  LDC R11, c[0x0][0x370] ;  /* 0x0000dc00ff0b7b82 */ /* 0x000ef00000000800 */
[----:B------:R-:W4:Y:S01]  /*0ee0*/  LDC R12, c[0x0][0x374] ;  /* 0x0000dd00ff0c7b82 */ /* 0x000f220000000800 */
[----:B-1----:R-:W-:-:S07]  /*0ef0*/  ISETP.NE.AND P1, PT, R4, 0x1, PT ;  /* 0x000000010400780c */ /* 0x002fce0003f25270 */
[----:B------:R-:W3:Y:S01]  /*0f00*/  LDC.64 R6, c[0x0][0xb10] ;  /* 0x0002c400ff067b82 */ /* 0x000ee20000000a00 */
[----:B--2---:R-:W-:-:S07]  /*0f10*/  ISETP.NE.AND P2, PT, R10, 0x1, PT ;  /* 0x000000010a00780c */ /* 0x004fce0003f45270 */
[----:B------:R-:W1:Y:S08]  /*0f20*/  LDC R8, c[0x0][0xb20] ;  /* 0x0002c800ff087b82 */ /* 0x000e700000000800 */
[----:B------:R-:W2:Y:S01]  /*0f30*/  LDC.64 R2, c[0x0][0xb28] ;  /* 0x0002ca00ff027b82 */ /* 0x000ea20000000a00 */
[----:B----4-:R-:W-:-:S04]  /*0f40*/  IMAD.HI.U32 R13, R12, R5, RZ ;  /* 0x000000050c0d7227 */ /* 0x010fc800078e00ff */
[----:B------:R-:W-:-:S04]  /*0f50*/  IMAD.HI.U32 R5, R18, R5, RZ ;  /* 0x0000000512057227 */ /* 0x000fc800078e00ff */
[----:B---3--:R-:W-:-:S04]  /*0f60*/  IMAD.HI.U32 R14, R11, R6, RZ ;  /* 0x000000060b0e7227 */ /* 0x008fc800078e00ff */
[C---:B------:R-:W-:Y:S01]  /*0f70*/  IMAD.HI.U32 R16, R19.reuse, R6, RZ ;  /* 0x0000000613107227 */ /* 0x040fe200078e00ff */
[-C--:B------:R-:W-:Y:S02]  /*0f80*/  @P2 SHF.R.U32.HI R11, RZ, R7.reuse, R14 ;  /* 0x00000007ff0b2219 */ /* 0x080fe4000001160e */
[-C--:B-1----:R-:W-:Y:S02]  /*0f90*/  @P1 SHF.R.U32.HI R12, RZ, R8.reuse, R13 ;  /* 0x00000008ff0c1219 */ /* 0x082fe4000001160d */
[----:B------:R-:W-:Y:S02]  /*0fa0*/  SHF.R.U32.HI R5, RZ, R8, R5 ;  /* 0x00000008ff057219 */ /* 0x000fe40000011605 */
[----:B------:R-:W-:Y:S02]  /*0fb0*/  SHF.R.U32.HI R16, RZ, R7, R16 ;  /* 0x00000007ff107219 */ /* 0x000fe40000011610 */
[----:B------:R-:W-:Y:S01]  /*0fc0*/  SEL R5, R18, R5, !P1 ;  /* 0x0000000512057207 */ /* 0x000fe20004800000 */
[----:B--2---:R-:W-:Y:S01]  /*0fd0*/  IMAD.HI.U32 R14, R12, R2, RZ ;  /* 0x000000020c0e7227 */ /* 0x004fe200078e00ff */
[----:B------:R-:W-:-:S02]  /*0fe0*/  SEL R7, R19, R16, !P2 ;  /* 0x0000001013077207 */ /* 0x000fc40005000000 */
[----:B------:R-:W-:Y:S01]  /*0ff0*/  IADD3 R13, PT, PT, -R5, RZ, RZ ;  /* 0x000000ff050d7210 */ /* 0x000fe20007ffe1ff */
[----:B------:R-:W-:Y:S01]  /*1000*/  IMAD.HI.U32 R6, R11, R2, RZ ;  /* 0x000000020b067227 */ /* 0x000fe200078e00ff */
[----:B------:R-:W-:-:S03]  /*1010*/  @P0 SHF.R.U32.HI R12, RZ, R3, R14 ;  /* 0x00000003ff0c0219 */ /* 0x000fc6000001160e */
[----:B------:R-:W-:Y:S01]  /*1020*/  IMAD R13, R4, R13, R18 ;  /* 0x0000000d040d7224 */ /* 0x000fe200078e0212 */
[----:B------:R-:W-:Y:S01]  /*1030*/  @P0 SHF.R.U32.HI R11, RZ, R3, R6 ;  /* 0x00000003ff0b0219 */ /* 0x000fe20000011606 */
[----:B------:R-:W-:-:S04]  /*1040*/  IMAD R12, R12, R9, RZ ;  /* 0x000000090c0c7224 */ /* 0x000fc800078e02ff */
[----:B------:R-:W-:Y:S01]  /*1050*/  IMAD R6, R11, R9, RZ ;  /* 0x000000090b067224 */ /* 0x000fe200078e02ff */
[----:B------:R-:W-:-:S04]  /*1060*/  ISETP.GE.AND P1, PT, R5, R12, PT ;  /* 0x0000000c0500720c */ /* 0x000fc80003f26270 */
[----:B------:R-:W-:Y:S01]  /*1070*/  ISETP.GE.OR P1, PT, R7, R6, P1 ;  /* 0x000000060700720c */ /* 0x000fe20000f26670 */
[----:B------:R-:W-:-:S05]  /*1080*/  IMAD.HI.U32 R6, R5, R2, RZ ;  /* 0x0000000205067227 */ /* 0x000fca00078e00ff */
[----:B------:R-:W-:-:S04]  /*1090*/  SHF.R.U32.HI R6, RZ, R3, R6 ;  /* 0x00000003ff067219 */ /* 0x000fc80000011606 */
[----:B------:R-:W-:-:S03]  /*10a0*/  SEL R6, R5, R6, !P0 ;  /* 0x0000000605067207 */ /* 0x000fc60004000000 */
[----:B------:R-:W-:Y:S01]  /*10b0*/  @!P1 IMAD.HI.U32 R8, R7, R2, RZ ;  /* 0x0000000207089227 */ /* 0x000fe200078e00ff */
[----:B------:R-:W-:-:S04]  /*10c0*/  IADD3 R2, PT, PT, -R6, RZ, RZ ;  /* 0x000000ff06027210 */ /* 0x000fc80007ffe1ff */
[----:B------:R-:W-:Y:S01]  /*10d0*/  @!P1 SHF.R.U32.HI R8, RZ, R3, R8 ;  /* 0x00000003ff089219 */ /* 0x000fe20000011608 */
[----:B------:R-:W-:-:S03]  /*10e0*/  IMAD R2, R9, R2, R5 ;  /* 0x0000000209027224 */ /* 0x000fc600078e0205 */
[----:B------:R-:W-:-:S05]  /*10f0*/  @!P1 SEL R3, R7, R8, !P0 ;  /* 0x0000000807039207 */ /* 0x000fca0004000000 */
[--C-:B------:R-:W-:Y:S02]  /*1100*/  @!P1 IMAD.IADD R6, R6, 0x1, -R3.reuse ;  /* 0x0000000106069824 */ /* 0x100fe400078e0a03 */
[----:B------:R-:W-:Y:S01]  /*1110*/  @!P1 IMAD R3, R2, R11, R3 ;  /* 0x0000000b02039224 */ /* 0x000fe200078e0203 */
[----:B------:R-:W-:Y:S01]  /*1120*/  IADD3 R2, PT, PT, -R7, RZ, RZ ;  /* 0x000000ff07027210 */ /* 0x000fe20007ffe1ff */
[----:B------:R-:W-:Y:S02]  /*1130*/  @!P1 IMAD R5, R6, R9, R7 ;  /* 0x0000000906059224 */ /* 0x000fe400078e0207 */
[----:B------:R-:W-:Y:S02]  /*1140*/  @!P1 IMAD.MOV.U32 R7, RZ, RZ, R3 ;  /* 0x000000ffff079224 */ /* 0x000fe400078e0003 */
[----:B------:R-:W-:Y:S02]  /*1150*/  IMAD R2, R10, R2, R19 ;  /* 0x000000020a027224 */ /* 0x000fe400078e0213 */
[----:B------:R-:W-:-:S02]  /*1160*/  IMAD R18, R5, R4, R13 ;  /* 0x0000000405127224 */ /* 0x000fc400078e020d */
[----:B------:R-:W-:Y:S02]  /*1170*/  IMAD R19, R7, R10, R2 ;  /* 0x0000000a07137224 */ /* 0x000fe400078e0202 */
.L_x_15:
[----:B------:R-:W1:Y:S01]  /*1180*/  LDCU UR4, c[0x0][0xb30] ;  /* 0x00016600ff0477ac */ /* 0x000e620008000800 */
[----:B------:R-:W2:Y:S08]  /*1190*/  S2UR UR37, SR_CgaCtaId ;  /* 0x00000000002579c3 */ /* 0x000eb00000008800 */
[----:B------:R-:W3:Y:S01]  /*11a0*/  LDC R122, c[0x0][0xb24] ;  /* 0x0002c900ff7a7b82 */ /* 0x000ee20000000800 */
[----:B-1----:R-:W-:-:S09]  /*11b0*/  UISETP.NE.AND UP0, UPT, UR4, 0x1, UPT ;  /* 0x000000010400788c */ /* 0x002fd2000bf05270 */
[----:B--2---:R-:W-:Y:S05]  /*11c0*/  BRA.U UP0, `(.L_x_16) ;  /* 0x0000000100407547 */ /* 0x004fea000b800000 */
[----:B------:R-:W1:Y:S08]  /*11d0*/  LDC.64 R4, c[0x0][0xb10] ;  /* 0x0002c400ff047b82 */ /* 0x000e700000000a00 */
[----:B------:R-:W2:Y:S08]  /*11e0*/  LDC.64 R2, c[0x0][0xb18] ;  /* 0x0002c600ff027b82 */ /* 0x000eb00000000a00 */
[----:B------:R-:W4:Y:S08]  /*11f0*/  LDC R6, c[0x0][0xb20] ;  /* 0x0002c800ff067b82 */ /* 0x000f300000000800 */
[----:B------:R-:W3:Y:S01]  /*1200*/  LDC R8, c[0x0][0xb0c] ;  /* 0x0002c300ff087b82 */ /* 0x000ee20000000800 */
[----:B-1----:R-:W-:-:S05]  /*1210*/  IMAD.HI.U32 R4, R19, R4, RZ ;  /* 0x0000000413047227 */ /* 0x002fca00078e00ff */
[----:B------:R-:W-:Y:S01]  /*1220*/  SHF.R.U32.HI R4, RZ, R5, R4 ;  /* 0x00000005ff047219 */ /* 0x000fe20000011604 */
[----:B--2---:R-:W-:Y:S01]  /*1230*/  IMAD.HI.U32 R3, R18, R3, RZ ;  /* 0x0000000312037227 */ /* 0x004fe200078e00ff */
[----:B------:R-:W-:-:S04]  /*1240*/  ISETP.NE.AND P0, PT, R2, 0x1, PT ;  /* 0x000000010200780c */ /* 0x000fc80003f05270 */
[----:B----4-:R-:W-:-:S04]  /*1250*/  SHF.R.U32.HI R3, RZ, R6, R3 ;  /* 0x00000006ff037219 */ /* 0x010fc80000011603 */
[----:B------:R-:W-:Y:S02]  /*1260*/  SEL R3, R18, R3, !P0 ;  /* 0x0000000312037207 */ /* 0x000fe40004000000 */
[----:B---3--:R-:W-:-:S04]  /*1270*/  ISETP.NE.AND P1, PT, R8, 0x1, PT ;  /* 0x000000010800780c */ /* 0x008fc80003f25270 */
[----:B------:R-:W-:-:S05]  /*1280*/  SEL R4, R19, R4, !P1 ;  /* 0x0000000413047207 */ /* 0x000fca0004800000 */
[----:B------:R-:W-:Y:S02]  /*1290*/  IMAD.IADD R5, R3, 0x1, -R4 ;  /* 0x0000000103057824 */ /* 0x000fe400078e0a04 */
[----:B------:R-:W-:Y:S02]  /*12a0*/  IMAD.IADD R3, R4, 0x1, -R3 ;  /* 0x0000000104037824 */ /* 0x000fe400078e0a03 */
[----:B------:R-:W-:Y:S02]  /*12b0*/  IMAD R19, R5, R8, R19 ;  /* 0x0000000805137224 */ /* 0x000fe400078e0213 */
[----:B------:R-:W-:-:S07]  /*12c0*/  IMAD R18, R3, R2, R18 ;  /* 0x0000000203127224 */ /* 0x000fce00078e0212 */
.L_x_16:
[----:B------:R-:W-:Y:S01]  /*12d0*/  BAR.SYNC.DEFER_BLOCKING 0x0 ;  /* 0x0000000000007b1d */ /* 0x000fe20000010000 */
[----:B------:R-:W-:Y:S01]  /*12e0*/  UISETP.NE.AND UP0, UPT, UR8, 0x2, UPT ;  /* 0x000000020800788c */ /* 0x000fe2000bf05270 */
[----:B------:R-:W-:Y:S02]  /*12f0*/  ISETP.NE.OR P5, PT, R0, 0x2, !P5 ;  /* 0x000000020000780c */ /* 0x000fe40006fa5670 */
[----:B------:R-:W-:-:S06]  /*1300*/  LOP3.LUT R2, R197, 0x1f, RZ, 0xc0, !PT ;  /* 0x0000001fc5027812 */ /* 0x000fcc00078ec0ff */
[----:B------:R-:W-:Y:S05]  /*1310*/  BRA.U UP0, `(.L_x_17) ;  /* 0x0000001100347547 */ /* 0x000fea000b800000 */
[----:B------:R-:W1:Y:S01]  /*1320*/  LDCU UR13, c[0x0][0x38c] ;  /* 0x00007180ff0d77ac */ /* 0x000e620008000800 */
[----:B------:R-:W2:Y:S01]  /*1330*/  LDC R9, c[0x0][0x370] ;  /* 0x0000dc00ff097b82 */ /* 0x000ea20000000800 */
[----:B------:R-:W-:Y:S01]  /*1340*/  HFMA2 R14, -RZ, RZ, 0, 0 ;  /* 0x00000000ff0e7431 */ /* 0x000fe200000001ff */
[----:B------:R-:W-:Y:S01]  /*1350*/  ISETP.EQ.OR P4, PT, R2, RZ, P5 ;  /* 0x000000ff0200720c */ /* 0x000fe20002f82670 */
[----:B------:R-:W-:Y:S01]  /*1360*/  IMAD.MOV.U32 R15, RZ, RZ, 0x1 ;  /* 0x00000001ff0f7424 */ /* 0x000fe200078e00ff */
[----:B------:R-:W-:Y:S01]  /*1370*/  CS2R R12, SRZ ;  /* 0x00000000000c7805 */ /* 0x000fe2000001ff00 */
[----:B------:R-:W-:Y:S01]  /*1380*/  IMAD.MOV.U32 R10, RZ, RZ, 0x1 ;  /* 0x00000001ff0a7424 */ /* 0x000fe200078e00ff */
[----:B------:R-:W4:Y:S02]  /*1390*/  LDCU.64 UR22, c[0x0][0x348] ;  /* 0x00006900ff1677ac */ /* 0x000f240008000a00 */
[----:B------:R-:W2:Y:S01]  /*13a0*/  LDC R0, c[0x0][0x374] ;  /* 0x0000dd00ff007b82 */ /* 0x000ea20000000800 */
[----:B------:R-:W-:Y:S01]  /*13b0*/  UMOV UR6, URZ ;  /* 0x000000ff00067c82 */ /* 0x000fe20008000000 */
[----:B-1----:R-:W-:-:S04]  /*13c0*/  UIADD3 UR5, UPT, UPT, UR13, 0x3f, URZ ;  /* 0x0000003f0d057890 */ /* 0x002fc8000fffe0ff */
[----:B------:R-:W-:-:S04]  /*13d0*/  USHF.R.S32.HI UR4, URZ, 0x1f, UR5 ;  /* 0x0000001fff047899 */ /* 0x000fc80008011405 */
[----:B------:R-:W-:-:S04]  /*13e0*/  ULEA.HI UR4, UR4, UR5, URZ, 0x6 ;  /* 0x0000000504047291 */ /* 0x000fc8000f8f30ff */
[----:B------:R-:W-:Y:S02]  /*13f0*/  USHF.R.S32.HI UR15, URZ, 0x6, UR4 ;  /* 0x00000006ff0f7899 */ /* 0x000fe40008011404 */
[----:B------:R-:W-:Y:S02]  /*1400*/  UIADD3 UR4, UPT, UPT, UR13, -0x1, URZ ;  /* 0xffffffff0d047890 */ /* 0x000fe4000fffe0ff */
[----:B------:R-:W-:Y:S02]  /*1410*/  UISETP.LT.U32.AND UP0, UPT, UR15, 0x3, UPT ;  /* 0x000000030f00788c */ /* 0x000fe4000bf01070 */
[----:B------:R-:W-:Y:S02]  /*1420*/  UISETP.GE.U32.AND UP1, UPT, UR4, -0x7f, UPT ;  /* 0xffffff810400788c */ /* 0x000fe4000bf26070 */
[----:B------:R-:W-:Y:S02]  /*1430*/  USEL UR14, UR15, 0x3, UP0 ;  /* 0x000000030f0e7887 */ /* 0x000fe40008000000 */
[----:B------:R-:W-:-:S02]  /*1440*/  UIADD3 UR13, UPT, UPT, UR13, 0x7e, URZ ;  /* 0x0000007e0d0d7890 */ /* 0x000fc4000fffe0ff */
[----:B------:R-:W-:Y:S02]  /*1450*/  UIADD3 UR5, UPT, UPT, UR14, -0x1, URZ ;  /* 0xffffffff0e057890 */ /* 0x000fe4000fffe0ff */
[----:B------:R-:W-:-:S03]  /*1460*/  UIADD3 UR7, UPT, UPT, UR15, -UR14, URZ ;  /* 0x8000000e0f077290 */ /* 0x000fc6000fffe0ff */
[----:B------:R-:W-:-:S04]  /*1470*/  @UP1 UIADD3 UR5, UPT, UPT, UR14, URZ, URZ ;  /* 0x000000ff0e051290 */ /* 0x000fc8000fffe0ff */
[----:B----4-:R-:W-:-:S12]  /*1480*/  UIADD3 UR5, UPT, UPT, UR5, 0x1, URZ ;  /* 0x0000000105057890 */ /* 0x010fd8000fffe0ff */
.L_x_35:
[----:B------:R-:W-:Y:S01]  /*1490*/  UISETP.NE.AND UP0, UPT, UR37, URZ, UPT ;  /* 0x000000ff2500728c */ /* 0x000fe2000bf05270 */
[----:B------:R-:W1:Y:S08]  /*14a0*/  S2UR UR37, SR_CgaCtaId ;  /* 0x00000000002579c3 */ /* 0x000e700000008800 */
[----:B------:R-:W-:Y:S05]  /*14b0*/  BRA.U UP0, `(.L_x_18) ;  /* 0x0000000100347547 */ /* 0x000fea000b800000 */
[----:B------:R-:W4:Y:S01]  /*14c0*/  S2R R2, SR_CgaCtaId ;  /* 0x0000000000027919 */ /* 0x000f220000008800 */
[----:B------:R-:W-:-:S04]  /*14d0*/  MOV R3, 0x400 ;  /* 0x0000040000037802 */ /* 0x000fc80000000f00 */
[----:B----4-:R-:W-:Y:S02]  /*14e0*/  LEA R3, R2, R3, 0x18 ;  /* 0x0000000302037211 */ /* 0x010fe400078ec0ff */
[----:B------:R-:W-:-:S03]  /*14f0*/  SHF.L.U32 R2, R10, 0x1f, RZ ;  /* 0x0000001f0a027819 */ /* 0x000fc600000006ff */
[----:B------:R-:W-:-:S04]  /*1500*/  IMAD R3, R12, 0x8, R3 ;  /* 0x000000080c037824 */ /* 0x000fc800078e0203 */
[----:B------:R-:W4:Y:S02]  /*1510*/  SYNCS.PHASECHK.TRANS64.TRYWAIT P0, [R3+URZ+0xd0], R2 ;  /* 0x0000d002030075a7 */ /* 0x000f2400080011ff */
[----:B----4-:R-:W-:Y:S05]  /*1520*/  @!P0 BRA `(.L_x_19) ;  /* 0x000000c0005c8947 */ /* 0x010fea0003800000 */
.L_x_112:
[----:B------:R-:W-:Y:S01]  /*1530*/  VIADD R12, R12, 0x1 ;  /* 0x000000010c0c7836 */ /* 0x000fe20000000000 */
[----:B------:R4:W-:Y:S04]  /*1540*/  SYNCS.ARRIVE.TRANS64.A1T0 RZ, [R3+URZ+0xc0], RZ ;  /* 0x0000c0ff03ff79a7 */ /* 0x0009e800081000ff */
[----:B------:R-:W-:-:S04]  /*1550*/  ISETP.NE.AND P0, PT, R12, 0x2, PT ;  /* 0x000000020c00780c */ /* 0x000fc80003f05270 */
[----:B------:R-:W-:Y:S02]  /*1560*/  SEL R12, R12, RZ, P0 ;  /* 0x000000ff0c0c7207 */ /* 0x000fe40000000000 */
[----:B----4-:R-:W-:-:S04]  /*1570*/  SEL R3, RZ, 0x1, P0 ;  /* 0x00000001ff037807 */ /* 0x010fc80000000000 */
[----:B------:R-:W-:-:S07]  /*1580*/  LOP3.LUT R10, R10, R3, RZ, 0x3c, !PT ;  /* 0x000000030a0a7212 */ /* 0x000fce00078e3cff */
.L_x_18:
[----:B------:R-:W-:Y:S01]  /*1590*/  UMOV UR4, 0x400 ;  /* 0x0000040000047882 */ /* 0x000fe20000000000 */
[----:B------:R-:W-:Y:S01]  /*15a0*/  SHF.L.U32 R2, R15, 0x1f, RZ ;  /* 0x0000001f0f027819 */ /* 0x000fe200000006ff */
[----:B-1----:R-:W-:Y:S01]  /*15b0*/  ULEA UR4, UR37, UR4, 0x18 ;  /* 0x0000000425047291 */ /* 0x002fe2000f8ec0ff */
[----:B------:R-:W-:Y:S01]  /*15c0*/  R2UR UR35, R19 ;  /* 0x00000000132372ca */ /* 0x000fe200000e0000 */
[----:B------:R-:W-:Y:S01]  /*15d0*/  UISETP.GE.U32.AND UP0, UPT, UR13, 0x7f, UPT ;  /* 0x0000007f0d00788c */ /* 0x000fe2000bf06070 */
[----:B------:R-:W-:Y:S01]  /*15e0*/  R2UR UR11, R18 ;  /* 0x00000000120b72ca */ /* 0x000fe200000e0000 */
[----:B------:R-:W-:Y:S01]  /*15f0*/  ULEA UR8, UR6, UR4, 0x3 ;  /* 0x0000000406087291 */ /* 0x000fe2000f8e18ff */
[----:B------:R-:W-:-:S08]  /*1600*/  UMOV UR24, URZ ;  /* 0x000000ff00187c82 */ /* 0x000fd00008000000 */
[----:B------:R1:W4:Y:S01]  /*1610*/  SYNCS.PHASECHK.TRANS64.TRYWAIT P0, [UR8+0x18], R2 ;  /* 0x00001802ff0075a7 */ /* 0x0003220008001108 */
[----:B------:R-:W-:Y:S02]  /*1620*/  USHF.L.U32 UR35, UR35, 0x7, URZ ;  /* 0x0000000723237899 */ /* 0x000fe400080006ff */
[----:B------:R-:W-:Y:S01]  /*1630*/  USHF.L.U32 UR11, UR11, 0x8, URZ ;  /* 0x000000080b0b7899 */ /* 0x000fe200080006ff */
[----:B------:R-:W-:Y:S11]  /*1640*/  BRA.U !UP0, `(.L_x_20) ;  /* 0x0000000108a87547 */ /* 0x000ff6000b800000 */
[----:B------:R-:W-:Y:S01]  /*1650*/  UMOV UR16, URZ ;  /* 0x000000ff00107c82 */ /* 0x000fe20008000000 */
[----:B------:R-:W-:-:S05]  /*1660*/  UMOV UR17, UR6 ;  /* 0x0000000600117c82 */ /* 0x000fca0008000000 */
.L_x_25:
[----:B-1----:R-:W-:Y:S01]  /*1670*/  ULEA UR33, UR17, UR4, 0x3 ;  /* 0x0000000411217291 */ /* 0x002fe2000f8e18ff */
[----:B----4-:R-:W-:Y:S01]  /*1680*/  @!P5 MOV R3, 0xc000 ;  /* 0x0000c0000003d802 */ /* 0x010fe20000000f00 */
[----:B----4-:R-:W-:Y:S10]  /*1690*/  @P0 BRA `(.L_x_21) ;  /* 0x00000000000c0947 */ /* 0x010ff40003800000 */
[----:B------:R-:W-:-:S04]  /*16a0*/  SHF.L.U32 R5, R15, 0x1f, RZ ;  /* 0x0000001f0f057819 */ /* 0x000fc800000006ff */
[----:B------:R-:W4:Y:S02]  /*16b0*/  SYNCS.PHASECHK.TRANS64.TRYWAIT P0, [UR33+0x18], R5 ;  /* 0x00001805ff0075a7 */ /* 0x000f240008001121 */
[----:B----4-:R-:W-:Y:S05]  /*16c0*/  @!P0 BRA `(.L_x_22) ;  /* 0x000000c000088947 */ /* 0x010fea0003800000 */
.L_x_21:
[----:B------:R4:W-:Y:S01]  /*16d0*/  @!P5 SYNCS.ARRIVE.TRANS64 RZ, [UR33], R3 ;  /* 0x00000003ffffd9a7 */ /* 0x0009e20008000021 */
[----:B------:R-:W-:Y:S04]  /*16e0*/  BSSY.RECONVERGENT B0, `(.L_x_23) ;  /* 0x0000003000007945 */ /* 0x000fe80003800200 */
[----:B------:R-:W-:Y:S05]  /*16f0*/  @P4 BRA `(.L_x_24) ;  /* 0x0000000000044947 */ /* 0x000fea0003800000 */
[----:B------:R-:W-:Y:S05]  /*1700*/  BPT.TRAP 0x1 ;  /* 0x000000040000795c */ /* 0x000fea0000300000 */
.L_x_24:
[----:B------:R-:W-:Y:S05]  /*1710*/  BSYNC.RECONVERGENT B0 ;  /* 0x0000000000007941 */ /* 0x000fea0003800200 */
.L_x_23:
[----:B------:R-:W-:Y:S02]  /*1720*/  UIADD3 UR6, UPT, UPT, UR17, 0x1, URZ ;  /* 0x0000000111067890 */ /* 0x000fe4000fffe0ff */
[----:B------:R-:W-:Y:S02]  /*1730*/  ULEA UR32, UR17, UR4, 0xe ;  /* 0x0000000411207291 */ /* 0x000fe4000f8e70ff */
[----:B------:R-:W-:Y:S02]  /*1740*/  UISETP.NE.AND UP0, UPT, UR6, 0x3, UPT ;  /* 0x000000030600788c */ /* 0x000fe4000bf05270 */
[----:B------:R-:W-:Y:S02]  /*1750*/  UIADD3 UR26, UP1, UPT, UR22, 0x80, URZ ;  /* 0x00000080161a7890 */ /* 0x000fe4000ff3e0ff */
[----:B------:R-:W-:Y:S02]  /*1760*/  USEL UR9, URZ, 0x1, UP0 ;  /* 0x00000001ff097887 */ /* 0x000fe40008000000 */
[----:B------:R-:W-:-:S02]  /*1770*/  USEL UR6, UR6, URZ, UP0 ;  /* 0x000000ff06067287 */ /* 0x000fc40008000000 */
[----:B------:R-:W-:Y:S02]  /*1780*/  UIADD3 UR20, UP0, UPT, UR22, 0x180, URZ ;  /* 0x0000018016147890 */ /* 0x000fe4000ff1e0ff */
[----:B------:R-:W-:Y:S01]  /*1790*/  ULEA UR8, UR6, UR4, 0x3 ;  /* 0x0000000406087291 */ /* 0x000fe2000f8e18ff */
[----:B------:R-:W-:Y:S01]  /*17a0*/  LOP3.LUT R15, R15, UR9, RZ, 0x3c, !PT ;  /* 0x000000090f0f7c12 */ /* 0x000fe2000f8e3cff */
[----:B------:R-:W-:Y:S02]  /*17b0*/  USHF.L.U32 UR34, UR16, 0x6, URZ ;  /* 0x0000000610227899 */ /* 0x000fe400080006ff */
[----:B------:R-:W-:Y:S01]  /*17c0*/  UIADD3.X UR27, UPT, UPT, URZ, UR23, URZ, UP1, !UPT ;  /* 0x00000017ff1b7290 */ /* 0x000fe20008ffe4ff */
[----:B-1----:R-:W-:Y:S01]  /*17d0*/  SHF.L.U32 R2, R15, 0x1f, RZ ;  /* 0x0000001f0f027819 */ /* 0x002fe200000006ff */
[----:B------:R-:W-:Y:S02]  /*17e0*/  UIADD3 UR32, UPT, UPT, UR32, 0x10800, URZ ;  /* 0x0001080020207890 */ /* 0x000fe4000fffe0ff */
[----:B------:R-:W-:Y:S01]  /*17f0*/  UIADD3.X UR21, UPT, UPT, URZ, UR23, URZ, UP0, !UPT ;  /* 0x00000017ff157290 */ /* 0x000fe200087fe4ff */
[----:B------:R1:W1:Y:S01]  /*1800*/  SYNCS.PHASECHK.TRANS64.TRYWAIT P0, [UR8+0x18], R2 ;  /* 0x00001802ff0075a7 */ /* 0x0002620008001108 */
[----:B------:R-:W-:Y:S01]  /*1810*/  ULEA UR8, UR17, UR4, 0xf ;  /* 0x0000000411087291 */ /* 0x000fe2000f8e78ff */
[----:B------:R-:W-:Y:S01]  /*1820*/  UMOV UR18, 0x0 ;  /* 0x0000000000127882 */ /* 0x000fe20000000000 */
[----:B------:R-:W-:-:S02]  /*1830*/  UMOV UR19, 0x10000000 ;  /* 0x1000000000137882 */ /* 0x000fc40000000000 */
[----:B------:R-:W-:Y:S01]  /*1840*/  UIADD3 UR8, UPT, UPT, UR8, 0x1c800, URZ ;  /* 0x0001c80008087890 */ /* 0x000fe2000fffe0ff */
[----:B------:R1:W-:Y:S01]  /*1850*/  UTMALDG.3D [UR32], [UR26], desc[UR18] ;  /* 0x000012201a0075b4 */ /* 0x0003e20008011000 */
[----:B------:R-:W-:Y:S01]  /*1860*/  UMOV UR12, UR36 ;  /* 0x00000024000c7c82 */ /* 0x000fe20008000000 */
[----:B------:R-:W-:Y:S01]  /*1870*/  UMOV UR9, UR33 ;  /* 0x0000002100097c82 */ /* 0x000fe20008000000 */
[----:B------:R-:W-:Y:S01]  /*1880*/  UMOV UR10, UR34 ;  /* 0x00000022000a7c82 */ /* 0x000fe20008000000 */
[----:B------:R-:W-:Y:S01]  /*1890*/  UIADD3 UR16, UPT, UPT, UR16, 0x1, URZ ;  /* 0x0000000110107890 */ /* 0x000fe2000fffe0ff */
[----:B------:R-:W-:Y:S01]  /*18a0*/  UMOV UR24, UR5 ;  /* 0x0000000500187c82 */ /* 0x000fe20008000000 */
[----:B------:R-:W-:Y:S02]  /*18b0*/  UMOV UR17, UR6 ;  /* 0x0000000600117c82 */ /* 0x000fe40008000000 */
[----:B------:R1:W-:Y:S01]  /*18c0*/  UTMALDG.3D [UR8], [UR20], desc[UR18] ;  /* 0x00001208140075b4 */ /* 0x0003e20008011000 */
[----:B------:R-:W-:-:S09]  /*18d0*/  UISETP.NE.AND UP0, UPT, UR16, UR5, UPT ;  /* 0x000000051000728c */ /* 0x000fd2000bf05270 */
[----:B------:R-:W-:Y:S05]  /*18e0*/  BRA.U UP0, `(.L_x_25) ;  /* 0xfffffffd00607547 */ /* 0x000fea000b83ffff */
.L_x_20:
[----:B-1--4-:R-:W-:Y:S01]  /*18f0*/  PLOP3.LUT P0, PT, PT, PT, UP3, 0x80, 0x8 ;  /* 0x000000000008781c */ /* 0x012fe20003f0f038 */
[----:B------:R-:W-:Y:S01]  /*1900*/  ULEA UR8, UR6, UR4, 0x3 ;  /* 0x0000000406087291 */ /* 0x000fe2000f8e18ff */
[----:B------:R-:W-:Y:S01]  /*1910*/  SHF.L.U32 R2, R15, 0x1f, RZ ;  /* 0x0000001f0f027819 */ /* 0x000fe200000006ff */
[----:B------:R-:W-:-:S10]  /*1920*/  UISETP.GT.AND UP0, UPT, UR15, UR14, UPT ;  /* 0x0000000e0f00728c */ /* 0x000fd4000bf04270 */
[----:B------:R-:W-:Y:S01]  /*1930*/  @!P0 SYNCS.ARRIVE.TRANS64.A1T0 RZ, [UR4+0x78], RZ ;  /* 0x000078ffffff89a7 */ /* 0x000fe20008100004 */
[----:B------:R1:W4:Y:S01]  /*1940*/  SYNCS.PHASECHK.TRANS64.TRYWAIT P0, [UR8+0x18], R2 ;  /* 0x00001802ff0075a7 */ /* 0x0003220008001108 */
[----:B------:R-:W-:Y:S05]  /*1950*/  BRA.U !UP0, `(.L_x_26) ;  /* 0x0000000108ac7547 */ /* 0x000fea000b800000 */
[----:B------:R-:W-:Y:S01]  /*1960*/  UIADD3 UR21, UPT, UPT, UR7, UR24, URZ ;  /* 0x0000001807157290 */ /* 0x000fe2000fffe0ff */
[----:B------:R-:W-:-:S11]  /*1970*/  UMOV UR25, UR6 ;  /* 0x0000000600197c82 */ /* 0x000fd60008000000 */
.L_x_31:
[----:B-1----:R-:W-:Y:S01]  /*1980*/  ULEA UR17, UR25, UR4, 0x3 ;  /* 0x0000000419117291 */ /* 0x002fe2000f8e18ff */
[----:B----4-:R-:W-:Y:S01]  /*1990*/  @!P5 MOV R3, 0xc000 ;  /* 0x0000c0000003d802 */ /* 0x010fe20000000f00 */
[----:B----4-:R-:W-:Y:S10]  /*19a0*/  @P0 BRA `(.L_x_27) ;  /* 0x00000000000c0947 */ /* 0x010ff40003800000 */
[----:B------:R-:W-:-:S04]  /*19b0*/  SHF.L.U32 R5, R15, 0x1f, RZ ;  /* 0x0000001f0f057819 */ /* 0x000fc800000006ff */
[----:B------:R-:W4:Y:S02]  /*19c0*/  SYNCS.PHASECHK.TRANS64.TRYWAIT P0, [UR17+0x18], R5 ;  /* 0x00001805ff0075a7 */ /* 0x000f240008001111 */
[----:B----4-:R-:W-:Y:S05]  /*19d0*/  @!P0 BRA `(.L_x_28) ;  /* 0x000000bc005c8947 */ /* 0x010fea0003800000 */
.L_x_27:
[----:B------:R4:W-:Y:S01]  /*19e0*/  @!P5 SYNCS.ARRIVE.TRANS64 RZ, [UR17], R3 ;  /* 0x00000003ffffd9a7 */ /* 0x0009e20008000011 */
[----:B------:R-:W-:Y:S04]  /*19f0*/  BSSY.RECONVERGENT B0, `(.L_x_29) ;  /* 0x0000003000007945 */ /* 0x000fe80003800200 */
[----:B------:R-:W-:Y:S05]  /*1a00*/  @P4 BRA `(.L_x_30) ;  /* 0x0000000000044947 */ /* 0x000fea0003800000 */
[----:B------:R-:W-:Y:S05]  /*1a10*/  BPT.TRAP 0x1 ;  /* 0x000000040000795c */ /* 0x000fea0000300000 */
.L_x_30:
[----:B------:R-:W-:Y:S05]  /*1a20*/  BSYNC.RECONVERGENT B0 ;  /* 0x0000000000007941 */ /* 0x000fea0003800200 */
.L_x_29:
        /* <DEDUP_REMOVED lines=10> */
[----:B------:R-:W-:Y:S01]  /*1ad0*/  UIADD3 UR16, UPT, UPT, UR16, 0x10800, URZ ;  /* 0x0001080010107890 */ /* 0x000fe2000fffe0ff */
[----:B-1----:R-:W-:Y:S01]  /*1ae0*/  SHF.L.U32 R2, R15, 0x1f, RZ ;  /* 0x0000001f0f027819 */ /* 0x002fe200000006ff */
[----:B------:R-:W-:Y:S02]  /*1af0*/  UIADD3.X UR31, UPT, UPT, URZ, UR23, URZ, UP1, !UPT ;  /* 0x00000017ff1f7290 */ /* 0x000fe40008ffe4ff */
[----:B------:R-:W-:Y:S01]  /*1b00*/  UIADD3.X UR29, UPT, UPT, URZ, UR23, URZ, UP0, !UPT ;  /* 0x00000017ff1d7290 */ /* 0x000fe200087fe4ff */
[----:B------:R1:W1:Y:S01]  /*1b10*/  SYNCS.PHASECHK.TRANS64.TRYWAIT P0, [UR8+0x18], R2 ;  /* 0x00001802ff0075a7 */ /* 0x0002620008001108 */
[----:B------:R-:W-:Y:S01]  /*1b20*/  ULEA UR8, UR25, UR4, 0xf ;  /* 0x0000000419087291 */ /* 0x000fe2000f8e78ff */
[----:B------:R-:W-:Y:S01]  /*1b30*/  UMOV UR26, 0x0 ;  /* 0x00000000001a7882 */ /* 0x000fe20000000000 */
[----:B------:R-:W-:-:S02]  /*1b40*/  UMOV UR27, 0x10000000 ;  /* 0x10000000001b7882 */ /* 0x000fc40000000000 */
[----:B------:R-:W-:Y:S01]  /*1b50*/  UIADD3 UR8, UPT, UPT, UR8, 0x1c800, URZ ;  /* 0x0001c80008087890 */ /* 0x000fe2000fffe0ff */
[----:B------:R-:W-:Y:S01]  /*1b60*/  UMOV UR19, UR35 ;  /* 0x0000002300137c82 */ /* 0x000fe20008000000 */
[----:B------:R-:W-:Y:S01]  /*1b70*/  UMOV UR20, UR36 ;  /* 0x0000002400147c82 */ /* 0x000fe20008000000 */
[----:B------:R-:W-:Y:S01]  /*1b80*/  UMOV UR12, UR36 ;  /* 0x00000024000c7c82 */ /* 0x000fe20008000000 */
[----:B------:R-:W-:Y:S01]  /*1b90*/  UMOV UR9, UR17 ;  /* 0x0000001100097c82 */ /* 0x000fe20008000000 */
[----:B------:R-:W-:Y:S01]  /*1ba0*/  UMOV UR10, UR18 ;  /* 0x00000012000a7c82 */ /* 0x000fe20008000000 */
[----:B------:R1:W-:Y:S01]  /*1bb0*/  UTMALDG.3D [UR16], [UR30], desc[UR26] ;  /* 0x00001a101e0075b4 */ /* 0x0003e20008011000 */
[----:B------:R-:W-:Y:S01]  /*1bc0*/  UIADD3 UR24, UPT, UPT, UR24, 0x1, URZ ;  /* 0x0000000118187890 */ /* 0x000fe2000fffe0ff */
[----:B------:R-:W-:-:S03]  /*1bd0*/  UMOV UR25, UR6 ;  /* 0x0000000600197c82 */ /* 0x000fc60008000000 */
[----:B------:R-:W-:Y:S01]  /*1be0*/  UISETP.NE.AND UP0, UPT, UR24, UR21, UPT ;  /* 0x000000151800728c */ /* 0x000fe2000bf05270 */
[----:B------:R1:W-:Y:S08]  /*1bf0*/  UTMALDG.3D [UR8], [UR28], desc[UR26] ;  /* 0x00001a081c0075b4 */ /* 0x0003f00008011000 */
[----:B------:R-:W-:Y:S05]  /*1c00*/  BRA.U UP0, `(.L_x_31) ;  /* 0xfffffffd005c7547 */ /* 0x000fea000b83ffff */
.L_x_26:
[C---:B-1----:R-:W-:Y:S01]  /*1c10*/  LEA R2, R14.reuse, UR4, 0x3 ;  /* 0x000000040e027c11 */ /* 0x042fe2000f8e18ff */
[----:B------:R-:W-:Y:S01]  /*1c20*/  NOP ;  /* 0x0000000000007918 */ /* 0x000fe20000000000 */
[----:B----4-:R-:W-:Y:S02]  /*1c30*/  SHF.L.U32 R3, R13, 0x1f, RZ ;  /* 0x0000001f0d037819 */ /* 0x010fe400000006ff */
[----:B------:R-:W-:Y:S02]  /*1c40*/  LEA R4, R14, UR4, 0x4 ;  /* 0x000000040e047c11 */ /* 0x000fe4000f8e20ff */
[----:B------:R-:W1:Y:S02]  /*1c50*/  SYNCS.PHASECHK.TRANS64.TRYWAIT P0, [R2+URZ+0x80], R3 ;  /* 0x00008003020075a7 */ /* 0x000e6400080011ff */
[----:B-1----:R-:W-:Y:S05]  /*1c60*/  @!P0 BRA `(.L_x_32) ;  /* 0x000000b800d08947 */ /* 0x002fea0003800000 */
.L_x_115:
[----:B------:R-:W4:Y:S01]  /*1c70*/  LDS.128 R4, [R4+0xf0] ;  /* 0x0000f00004047984 */ /* 0x000f220000000c00 */
[----:B---3--:R-:W-:Y:S01]  /*1c80*/  ISETP.GE.AND P0, PT, R122, 0x1, PT ;  /* 0x000000017a00780c */ /* 0x008fe20003f06270 */
[----:B-1----:R-:W-:Y:S01]  /*1c90*/  VIADD R2, R2, 0x90 ;  /* 0x0000009002027836 */ /* 0x002fe20000000000 */
[----:B------:R-:W-:Y:S01]  /*1ca0*/  @!PT LDS RZ, [RZ] ;  /* 0x00000000fffff984 */ /* 0x000fe20000000800 */
[----:B------:R-:W-:Y:S01]  /*1cb0*/  @!PT LDS RZ, [RZ] ;  /* 0x00000000fffff984 */ /* 0x000fe20000000800 */
[----:B------:R-:W-:Y:S01]  /*1cc0*/  @!PT LDS RZ, [RZ] ;  /* 0x00000000fffff984 */ /* 0x000fe20000000800 */
[----:B------:R-:W-:Y:S01]  /*1cd0*/  @!PT LDS RZ, [RZ] ;  /* 0x00000000fffff984 */ /* 0x000fe20000000800 */
[----:B------:R1:W-:Y:S06]  /*1ce0*/  MEMBAR.ALL.CTA ;  /* 0x0000000000007992 */ /* 0x0003ec0000008000 */
[----:B-1----:R-:W1:Y:S01]  /*1cf0*/  FENCE.VIEW.ASYNC.S ;  /* 0x00000000000073c6 */ /* 0x002e620000000000 */
[----:B------:R-:W-:-:S04]  /*1d00*/  PRMT R2, RZ, 0x654, R2 ;  /* 0x00000654ff027816 */ /* 0x000fc80000000002 */
[----:B-1----:R1:W-:Y:S01]  /*1d10*/  SYNCS.ARRIVE.TRANS64.RED.A1T0 RZ, [R2+URZ], RZ ;  /* 0x000000ff02ff79a7 */ /* 0x0023e200081004ff */
[----:B----4-:R-:W-:-:S13]  /*1d20*/  LOP3.LUT P2, RZ, R6, 0x1, RZ, 0xc0, !PT ;  /* 0x0000000106ff7812 */ /* 0x010fda000784c0ff */
[----:B------:R-:W-:Y:S01]  /*1d30*/  @P2 SHF.R.U32.HI R3, RZ, 0x10, R5 ;  /* 0x00000010ff032819 */ /* 0x000fe20000011605 */
[----:B------:R-:W-:Y:S01]  /*1d40*/  VOTEU.ANY UP0, P2 ;  /* 0x0000000000ff7886 */ /* 0x000fe20001000100 */
[----:B------:R-:W-:Y:S02]  /*1d50*/  @P2 MOV R11, R4 ;  /* 0x00000004000b2202 */ /* 0x000fe40000000f00 */
[----:B------:R-:W-:Y:S02]  /*1d60*/  @P2 R2UR.BROADCAST UR8, R3 ;  /* 0x00000000030822ca */ /* 0x000fe400008e0000 */
[----:B------:R-:W-:-:S11]  /*1d70*/  @P2 LOP3.LUT R8, R5, 0xffff, RZ, 0xc0, !PT ;  /* 0x0000ffff05082812 */ /* 0x000fd600078ec0ff */
[----:B------:R-:W-:Y:S01]  /*1d80*/  @UP0 UMOV UR36, UR8 ;  /* 0x0000000800240c82 */ /* 0x000fe20008000000 */
[----:B-1----:R-:W-:Y:S05]  /*1d90*/  @!P0 BRA `(.L_x_33) ;  /* 0x0000000000b88947 */ /* 0x002fea0003800000 */
[----:B------:R-:W2:Y:S01]  /*1da0*/  LDC.64 R4, c[0x0][0xb18] ;  /* 0x0002c600ff047b82 */ /* 0x000ea20000000a00 */
[----:B------:R-:W-:-:S07]  /*1db0*/  ISETP.NE.AND P3, PT, R122, 0x1, PT ;  /* 0x000000017a00780c */ /* 0x000fce0003f65270 */
[----:B------:R-:W1:Y:S08]  /*1dc0*/  LDC.64 R6, c[0x0][0xb10] ;  /* 0x0002c400ff067b82 */ /* 0x000e700000000a00 */
[----:B------:R-:W3:Y:S08]  /*1dd0*/  LDC R16, c[0x0][0xb20] ;  /* 0x0002c800ff107b82 */ /* 0x000ef00000000800 */
[----:B------:R-:W4:Y:S01]  /*1de0*/  LDC R18, c[0x0][0xb0c] ;  /* 0x0002c300ff127b82 */ /* 0x000f220000000800 */
[----:B--2---:R-:W-:Y:S01]  /*1df0*/  IMAD.HI.U32 R17, R0, R5, RZ ;  /* 0x0000000500117227 */ /* 0x004fe200078e00ff */
[----:B------:R-:W-:-:S03]  /*1e00*/  ISETP.NE.AND P0, PT, R4, 0x1, PT ;  /* 0x000000010400780c */ /* 0x000fc60003f05270 */
[----:B------:R-:W-:-:S03]  /*1e10*/  IMAD.HI.U32 R5, R8, R5, RZ ;  /* 0x0000000508057227 */ /* 0x000fc600078e00ff */
[----:B------:R-:W2:Y:S01]  /*1e20*/  LDC.64 R2, c[0x0][0xb28] ;  /* 0x0002ca00ff027b82 */ /* 0x000ea20000000a00 */
[----:B-1----:R-:W-:-:S04]  /*1e30*/  IMAD.HI.U32 R20, R9, R6, RZ ;  /* 0x0000000609147227 */ /* 0x002fc800078e00ff */
[----:B------:R-:W-:Y:S01]  /*1e40*/  IMAD.HI.U32 R22, R11, R6, RZ ;  /* 0x000000060b167227 */ /* 0x000fe200078e00ff */
[----:B------:R-:W-:Y:S02]  /*1e50*/  SHF.R.U32.HI R20, RZ, R7, R20 ;  /* 0x00000007ff147219 */ /* 0x000fe40000011614 */
[-C--:B---3--:R-:W-:Y:S02]  /*1e60*/  SHF.R.U32.HI R17, RZ, R16.reuse, R17 ;  /* 0x00000010ff117219 */ /* 0x088fe40000011611 */
[----:B------:R-:W-:Y:S02]  /*1e70*/  SHF.R.U32.HI R5, RZ, R16, R5 ;  /* 0x00000010ff057219 */ /* 0x000fe40000011605 */
[----:B------:R-:W-:Y:S02]  /*1e80*/  SEL R17, R0, R17, !P0 ;  /* 0x0000001100117207 */ /* 0x000fe40004000000 */
[----:B------:R-:W-:Y:S02]  /*1e90*/  SHF.R.U32.HI R22, RZ, R7, R22 ;  /* 0x00000007ff167219 */ /* 0x000fe40000011616 */
[----:B----4-:R-:W-:-:S02]  /*1ea0*/  ISETP.NE.AND P1, PT, R18, 0x1, PT ;  /* 0x000000011200780c */ /* 0x010fc40003f25270 */
[----:B------:R-:W-:Y:S02]  /*1eb0*/  SEL R5, R8, R5, !P0 ;  /* 0x0000000508057207 */ /* 0x000fe40004000000 */
[----:B------:R-:W-:Y:S02]  /*1ec0*/  SEL R19, R9, R20, !P1 ;  /* 0x0000001409137207 */ /* 0x000fe40004800000 */
[----:B------:R-:W-:Y:S01]  /*1ed0*/  SEL R7, R11, R22, !P1 ;  /* 0x000000160b077207 */ /* 0x000fe20004800000 */
[----:B--2---:R-:W-:-:S04]  /*1ee0*/  IMAD.HI.U32 R20, R17, R2, RZ ;  /* 0x0000000211147227 */ /* 0x004fc800078e00ff */
[----:B------:R-:W-:Y:S01]  /*1ef0*/  IMAD.HI.U32 R6, R19, R2, RZ ;  /* 0x0000000213067227 */ /* 0x000fe200078e00ff */
[----:B------:R-:W-:-:S04]  /*1f00*/  @P3 SHF.R.U32.HI R17, RZ, R3, R20 ;  /* 0x00000003ff113219 */ /* 0x000fc80000011614 */
[----:B------:R-:W-:Y:S01]  /*1f10*/  @P3 SHF.R.U32.HI R19, RZ, R3, R6 ;  /* 0x00000003ff133219 */ /* 0x000fe20000011606 */
[----:B------:R-:W-:-:S04]  /*1f20*/  IMAD R17, R122, R17, RZ ;  /* 0x000000117a117224 */ /* 0x000fc800078e02ff */
[----:B------:R-:W-:Y:S01]  /*1f30*/  IMAD R6, R122, R19, RZ ;  /* 0x000000137a067224 */ /* 0x000fe200078e02ff */
[C---:B------:R-:W-:Y:S02]  /*1f40*/  ISETP.GE.AND P0, PT, R5.reuse, R17, PT ;  /* 0x000000110500720c */ /* 0x040fe40003f06270 */
[----:B------:R-:W-:Y:S02]  /*1f50*/  IADD3 R17, PT, PT, -R5, RZ, RZ ;  /* 0x000000ff05117210 */ /* 0x000fe40007ffe1ff */
[----:B------:R-:W-:Y:S01]  /*1f60*/  ISETP.GE.OR P0, PT, R7, R6, P0 ;  /* 0x000000060700720c */ /* 0x000fe20000706670 */
[----:B------:R-:W-:-:S04]  /*1f70*/  IMAD.HI.U32 R6, R5, R2, RZ ;  /* 0x0000000205067227 */ /* 0x000fc800078e00ff */
[----:B------:R-:W-:Y:S01]  /*1f80*/  IMAD R8, R4, R17, R8 ;  /* 0x0000001104087224 */ /* 0x000fe200078e0208 */
[----:B------:R-:W-:-:S04]  /*1f90*/  SHF.R.U32.HI R6, RZ, R3, R6 ;  /* 0x00000003ff067219 */ /* 0x000fc80000011606 */
[----:B------:R-:W-:-:S03]  /*1fa0*/  SEL R6, R5, R6, !P3 ;  /* 0x0000000605067207 */ /* 0x000fc60005800000 */
[----:B------:R-:W-:-:S04]  /*1fb0*/  @!P0 IMAD.HI.U32 R16, R7, R2, RZ ;  /* 0x0000000207108227 */ /* 0x000fc800078e00ff */
[----:B------:R-:W-:Y:S01]  /*1fc0*/  IMAD.MOV R2, RZ, RZ, -R6 ;  /* 0x000000ffff027224 */ /* 0x000fe200078e0a06 */
[----:B------:R-:W-:-:S03]  /*1fd0*/  @!P0 SHF.R.U32.HI R16, RZ, R3, R16 ;  /* 0x00000003ff108219 */ /* 0x000fc60000011610 */
[----:B------:R-:W-:Y:S01]  /*1fe0*/  IMAD R2, R122, R2, R5 ;  /* 0x000000027a027224 */ /* 0x000fe200078e0205 */
        /* <DEDUP_REMOVED lines=9> */
.L_x_33:
[----:B------:R-:W1:Y:S02]  /*2080*/  LDCU UR8, c[0x0][0xb30] ;  /* 0x00016600ff0877ac */ /* 0x000e640008000800 */
[----:B-1----:R-:W-:-:S09]  /*2090*/  UISETP.NE.AND UP0, UPT, UR8, 0x1, UPT ;  /* 0x000000010800788c */ /* 0x002fd2000bf05270 */
[----:B------:R-:W-:Y:S05]  /*20a0*/  BRA.U UP0, `(.L_x_34) ;  /* 0x0000000100407547 */ /* 0x000fea000b800000 */
[----:B------:R-:W1:Y:S08]  /*20b0*/  LDC.64 R4, c[0x0][0xb10] ;  /* 0x0002c400ff047b82 */ /* 0x000e700000000a00 */
[----:B------:R-:W3:Y:S08]  /*20c0*/  LDC.64 R2, c[0x0][0xb18] ;  /* 0x0002c600ff027b82 */ /* 0x000ef00000000a00 */
[----:B------:R-:W4:Y:S08]  /*20d0*/  LDC R6, c[0x0][0xb20] ;  /* 0x0002c800ff067b82 */ /* 0x000f300000000800 */
[----:B------:R-:W2:Y:S01]  /*20e0*/  LDC R16, c[0x0][0xb0c] ;  /* 0x0002c300ff107b82 */ /* 0x000ea20000000800 */
[----:B-1----:R-:W-:-:S05]  /*20f0*/  IMAD.HI.U32 R4, R11, R4, RZ ;  /* 0x000000040b047227 */ /* 0x002fca00078e00ff */
[----:B------:R-:W-:Y:S01]  /*2100*/  SHF.R.U32.HI R4, RZ, R5, R4 ;  /* 0x00000005ff047219 */ /* 0x000fe20000011604 */
[----:B---3--:R-:W-:Y:S01]  /*2110*/  IMAD.HI.U32 R3, R8, R3, RZ ;  /* 0x0000000308037227 */ /* 0x008fe200078e00ff */
[----:B------:R-:W-:-:S04]  /*2120*/  ISETP.NE.AND P0, PT, R2, 0x1, PT ;  /* 0x000000010200780c */ /* 0x000fc80003f05270 */
[----:B----4-:R-:W-:-:S04]  /*2130*/  SHF.R.U32.HI R3, RZ, R6, R3 ;  /* 0x00000006ff037219 */ /* 0x010fc80000011603 */
[----:B------:R-:W-:Y:S02]  /*2140*/  SEL R3, R8, R3, !P0 ;  /* 0x0000000308037207 */ /* 0x000fe40004000000 */
[----:B--2---:R-:W-:-:S04]  /*2150*/  ISETP.NE.AND P1, PT, R16, 0x1, PT ;  /* 0x000000011000780c */ /* 0x004fc80003f25270 */
[----:B------:R-:W-:-:S05]  /*2160*/  SEL R4, R11, R4, !P1 ;  /* 0x000000040b047207 */ /* 0x000fca0004800000 */
[----:B------:R-:W-:Y:S02]  /*2170*/  IMAD.IADD R5, R3, 0x1, -R4 ;  /* 0x0000000103057824 */ /* 0x000fe400078e0a04 */
[----:B------:R-:W-:Y:S02]  /*2180*/  IMAD.IADD R3, R4, 0x1, -R3 ;  /* 0x0000000104037824 */ /* 0x000fe400078e0a03 */
[----:B------:R-:W-:Y:S02]  /*2190*/  IMAD R11, R5, R16, R11 ;  /* 0x00000010050b7224 */ /* 0x000fe400078e020b */
[----:B------:R-:W-:-:S07]  /*21a0*/  IMAD R8, R3, R2, R8 ;  /* 0x0000000203087224 */ /* 0x000fce00078e0208 */
.L_x_34:
[----:B------:R-:W-:Y:S01]  /*21b0*/  VIADD R14, R14, 0x1 ;  /* 0x000000010e0e7836 */ /* 0x000fe20000000000 */
[----:B------:R-:W-:Y:S01]  /*21c0*/  UPLOP3.LUT UP3, UPT, UPT, UPT, UPT, 0x80, 0x8 ;  /* 0x000000000008789c */ /* 0x000fe20003f6f070 */
[----:B------:R-:W-:Y:S02]  /*21d0*/  IMAD.IADD R19, R11, 0x1, R174 ;  /* 0x000000010b137824 */ /* 0x000fe400078e02ae */
[----:B------:R-:W-:Y:S01]  /*21e0*/  IMAD.IADD R18, R8, 0x1, R173 ;  /* 0x0000000108127824 */ /* 0x000fe200078e02ad */
[----:B------:R-:W-:-:S04]  /*21f0*/  ISETP.NE.AND P0, PT, R14, 0x2, PT ;  /* 0x000000020e00780c */ /* 0x000fc80003f05270 */
[----:B------:R-:W-:Y:S02]  /*2200*/  SEL R2, RZ, 0x1, P0 ;  /* 0x00000001ff027807 */ /* 0x000fe40000000000 */
[----:B------:R-:W-:Y:S02]  /*2210*/  SEL R14, R14, RZ, P0 ;  /* 0x000000ff0e0e7207 */ /* 0x000fe40000000000 */
[----:B------:R-:W-:Y:S01]  /*2220*/  LOP3.LUT R13, R13, R2, RZ, 0x3c, !PT ;  /* 0x000000020d0d7212 */ /* 0x000fe200078e3cff */
[----:B------:R-:W-:Y:S06]  /*2230*/  @P2 BRA `(.L_x_35) ;  /* 0xfffffff000942947 */ /* 0x000fec000383ffff */
[----:B------:R-:W-:Y:S01]  /*2240*/  UIADD3 UR4, UPT, UPT, UR4, 0x18, URZ ;  /* 0x0000001804047890 */ /* 0x000fe2000fffe0ff */
[----:B------:R-:W-:-:S03]  /*2250*/  SHF.L.U32 R3, R15, 0x1f, RZ ;  /* 0x0000001f0f037819 */ /* 0x000fc600000006ff */
[----:B------:R-:W-:-:S09]  /*2260*/  ULEA UR5, UR6, UR4, 0x3 ;  /* 0x0000000406057291 */ /* 0x000fd2000f8e18ff */
[----:B------:R-:W1:Y:S02]  /*2270*/  SYNCS.PHASECHK.TRANS64.TRYWAIT P0, [UR5], R3 ;  /* 0x00000003ff0075a7 */ /* 0x000e640008001105 */
[----:B-1----:R-:W-:Y:S05]  /*2280*/  @!P0 BRA `(.L_x_36) ;  /* 0x000000b4005c8947 */ /* 0x002fea0003800000 */
.L_x_117:
[----:B------:R-:W-:-:S04]  /*2290*/  UIADD3 UR6, UPT, UPT, UR6, 0x1, URZ ;  /* 0x0000000106067890 */ /* 0x000fc8000fffe0ff */
[----:B------:R-:W-:-:S04]  /*22a0*/  UISETP.NE.AND UP0, UPT, UR6, 0x3, UPT ;  /* 0x000000030600788c */ /* 0x000fc8000bf05270 */
[----:B------:R-:W-:Y:S02]  /*22b0*/  USEL UR7, URZ, 0x1, UP0 ;  /* 0x00000001ff077887 */ /* 0x000fe40008000000 */
[----:B------:R-:W-:-:S04]  /*22c0*/  USEL UR6, UR6, URZ, UP0 ;  /* 0x000000ff06067287 */ /* 0x000fc80008000000 */
[----:B------:R-:W-:Y:S01]  /*22d0*/  ULEA UR5, UR6, UR4, 0x3 ;  /* 0x0000000406057291 */ /* 0x000fe2000f8e18ff */
[----:B------:R-:W-:-:S04]  /*22e0*/  LOP3.LUT R15, R15, UR7, RZ, 0x3c, !PT ;  /* 0x000000070f0f7c12 */ /* 0x000fc8000f8e3cff */
[----:B-1----:R-:W-:-:S04]  /*22f0*/  SHF.L.U32 R3, R15, 0x1f, RZ ;  /* 0x0000001f0f037819 */ /* 0x002fc800000006ff */
[----:B------:R-:W1:Y:S02]  /*2300*/  SYNCS.PHASECHK.TRANS64.TRYWAIT P0, [UR5], R3 ;  /* 0x00000003ff0075a7 */ /* 0x000e640008001105 */
[----:B-1----:R-:W-:Y:S05]  /*2310*/  @!P0 BRA `(.L_x_37) ;  /* 0x000000b400508947 */ /* 0x002fea0003800000 */
.L_x_119:
[----:B------:R-:W-:-:S04]  /*2320*/  UIADD3 UR6, UPT, UPT, UR6, 0x1, URZ ;  /* 0x0000000106067890 */ /* 0x000fc8000fffe0ff */
[----:B------:R-:W-:-:S04]  /*2330*/  UISETP.NE.AND UP0, UPT, UR6, 0x3, UPT ;  /* 0x000000030600788c */ /* 0x000fc8000bf05270 */
[----:B------:R-:W-:Y:S02]  /*2340*/  USEL UR5, URZ, 0x1, UP0 ;  /* 0x00000001ff057887 */ /* 0x000fe40008000000 */
[----:B------:R-:W-:-:S04]  /*2350*/  USEL UR6, UR6, URZ, UP0 ;  /* 0x000000ff06067287 */ /* 0x000fc80008000000 */
[----:B------:R-:W-:Y:S01]  /*2360*/  ULEA UR6, UR6, UR4, 0x3 ;  /* 0x0000000406067291 */ /* 0x000fe2000f8e18ff */
[----:B-1----:R-:W-:-:S04]  /*2370*/  LOP3.LUT R3, R15, UR5, RZ, 0x3c, !PT ;  /* 0x000000050f037c12 */ /* 0x002fc8000f8e3cff */
[----:B------:R-:W-:Y:S01]  /*2380*/  SHF.L.U32 R3, R3, 0x1f, RZ ;  /* 0x0000001f03037819 */ /* 0x000fe200000006ff */
[----:B--2---:R-:W-:-:S07]  /*2390*/  IMAD.U32 R0, RZ, RZ, UR6 ;  /* 0x00000006ff007e24 */ /* 0x004fce000f8e00ff */
.L_x_38:
[----:B-1----:R1:W2:Y:S02]  /*23a0*/  SYNCS.PHASECHK.TRANS64.TRYWAIT P0, [R0+URZ], R3 ;  /* 0x00000003000075a7 */ /* 0x0022a400080011ff */
[----:B--2---:R-:W-:Y:S05]  /*23b0*/  @!P0 NANOSLEEP.SYNCS 0x989680 ;  /* 0x009896800000895d */ /* 0x004fea0003900000 */
[----:B------:R-:W2:Y:S02]  /*23c0*/  @!P0 SYNCS.PHASECHK.TRANS64 P0, [R0+URZ], R3 ;  /* 0x00000003000085a7 */ /* 0x000ea400080010ff */
[----:B--2---:R-:W-:Y:S05]  /*23d0*/  @P0 EXIT ;  /* 0x000000000000094d */ /* 0x004fea0003800000 */
[----:B------:R-:W-:Y:S05]  /*23e0*/  BRA `(.L_x_38) ;  /* 0xfffffffc00ec7947 */ /* 0x000fea000383ffff */
.L_x_17:
[----:B------:R-:W-:-:S04]  /*23f0*/  UISETP.NE.AND UP0, UPT, UR37, URZ, UPT ;  /* 0x000000ff2500728c */ /* 0x000fc8000bf05270 */
[----:B------:R-:W-:-:S09]  /*2400*/  UISETP.NE.OR UP0, UPT, UR8, 0x1, UP0 ;  /* 0x000000010800788c */ /* 0x000fd20008705670 */
[----:B------:R-:W-:Y:S05]  /*2410*/  BRA.U UP0, `(.L_x_39) ;  /* 0x0000000500487547 */ /* 0x000fea000b800000 */
[----:B------:R-:W-:Y:S01]  /*2420*/  ISETP.NE.AND P2, PT, R2, RZ, PT ;  /* 0x000000ff0200720c */ /* 0x000fe20003f45270 */
[----:B------:R-:W-:Y:S01]  /*2430*/  IMAD.MOV.U32 R12, RZ, RZ, 0x1 ;  /* 0x00000001ff0c7424 */ /* 0x000fe200078e00ff */
[----:B------:R-:W-:Y:S02]  /*2440*/  CS2R R10, SRZ ;  /* 0x00000000000a7805 */ /* 0x000fe4000001ff00 */
[----:B------:R-:W-:Y:S01]  /*2450*/  CS2R R8, SRZ ;  /* 0x0000000000087805 */ /* 0x000fe2000001ff00 */
[----:B------:R-:W-:Y:S01]  /*2460*/  UMOV UR4, 0x400 ;  /* 0x0000040000047882 */ /* 0x000fe20000000000 */
[----:B------:R-:W-:Y:S01]  /*2470*/  UMOV UR6, URZ ;  /* 0x000000ff00067c82 */ /* 0x000fe20008000000 */
[----:B------:R-:W-:-:S12]  /*2480*/  ULEA UR37, UR37, UR4, 0x18 ;  /* 0x0000000425257291 */ /* 0x000fd8000f8ec0ff */
.L_x_43:
[----:B------:R-:W-:Y:S02]  /*2490*/  LEA R0, R8, UR37, 0x3 ;  /* 0x0000002508007c11 */ /* 0x000fe4000f8e18ff */
[----:B------:R-:W-:-:S03]  /*24a0*/  SHF.L.U32 R5, R9, 0x1f, RZ ;  /* 0x0000001f09057819 */ /* 0x000fc600000006ff */
[----:B------:R-:W-:Y:S01]  /*24b0*/  VIADD R4, R0, 0xd0 ;  /* 0x000000d000047836 */ /* 0x000fe20000000000 */
[----:B------:R-:W1:Y:S02]  /*24c0*/  SYNCS.PHASECHK.TRANS64.TRYWAIT P0, [R0+URZ+0xc0], R5 ;  /* 0x0000c005000075a7 */ /* 0x000e6400080011ff */
[----:B-1----:R-:W-:Y:S05]  /*24d0*/  @!P0 BRA `(.L_x_40) ;  /* 0x000000b000f88947 */ /* 0x002fea0003800000 */
.L_x_120:
[----:B------:R-:W-:Y:S01]  /*24e0*/  ULEA UR5, UR6, UR37, 0x3 ;  /* 0x0000002506057291 */ /* 0x000fe2000f8e18ff */
[----:B------:R-:W-:Y:S02]  /*24f0*/  PRMT R4, RZ, 0x654, R4 ;  /* 0x00000654ff047816 */ /* 0x000fe40000000004 */
[----:B-1----:R-:W-:Y:S01]  /*2500*/  SHF.L.U32 R5, R12, 0x1f, RZ ;  /* 0x0000001f0c057819 */ /* 0x002fe200000006ff */
[----:B------:R-:W-:Y:S01]  /*2510*/  UIADD3 UR4, UPT, UPT, UR5, 0x80, URZ ;  /* 0x0000008005047890 */ /* 0x000fe2000fffe0ff */
[----:B------:R1:W-:Y:S05]  /*2520*/  SYNCS.ARRIVE.TRANS64.RED.A1T0 RZ, [R4+URZ], RZ ;  /* 0x000000ff04ff79a7 */ /* 0x0003ea00081004ff */
[----:B------:R-:W-:Y:S01]  /*2530*/  IMAD.U32 R7, RZ, RZ, UR4 ;  /* 0x00000004ff077e24 */ /* 0x000fe2000f8e00ff */
[----:B------:R-:W2:Y:S04]  /*2540*/  SYNCS.PHASECHK.TRANS64.TRYWAIT P0, [UR5+0x90], R5 ;  /* 0x00009005ff0075a7 */ /* 0x000ea80008001105 */
[----:B------:R-:W-:Y:S01]  /*2550*/  PRMT R6, R2, 0x654, R7 ;  /* 0x0000065402067816 */ /* 0x000fe20000000007 */
[----:B-1----:R-:W-:Y:S01]  /*2560*/  @!P2 IMAD.MOV.U32 R4, RZ, RZ, 0x10 ;  /* 0x00000010ff04a424 */ /* 0x002fe200078e00ff */
[----:B--2---:R-:W-:Y:S06]  /*2570*/  @!P0 BRA `(.L_x_41) ;  /* 0x000000b000e48947 */ /* 0x004fec0003800000 */
.L_x_122:
[----:B------:R-:W-:Y:S01]  /*2580*/  ULEA UR4, UR6, UR37, 0x4 ;  /* 0x0000002506047291 */ /* 0x000fe2000f8e20ff */
[----:B------:R-:W-:Y:S01]  /*2590*/  SEL R3, R6, R3, !P2 ;  /* 0x0000000306037207 */ /* 0x000fe20005000000 */
[----:B------:R-:W-:Y:S01]  /*25a0*/  UIADD3 UR5, UPT, UPT, UR5, 0x80, URZ ;  /* 0x0000008005057890 */ /* 0x000fe2000fffe0ff */
[----:B-1----:R-:W-:Y:S01]  /*25b0*/  LEA R0, R11, UR37, 0x3 ;  /* 0x000000250b007c11 */ /* 0x002fe2000f8e18ff */
[----:B------:R-:W-:Y:S01]  /*25c0*/  UIADD3 UR4, UPT, UPT, UR4, 0xf0, URZ ;  /* 0x000000f004047890 */ /* 0x000fe2000fffe0ff */
[----:B------:R-:W-:Y:S01]  /*25d0*/  SHF.L.U32 R5, R10, 0x1f, RZ ;  /* 0x0000001f0a057819 */ /* 0x000fe200000006ff */
[----:B------:R1:W-:Y:S01]  /*25e0*/  @!P2 SYNCS.ARRIVE.TRANS64.RED RZ, [R3+URZ], R4 ;  /* 0x0000000403ffa9a7 */ /* 0x0003e200080004ff */
[----:B------:R-:W-:Y:S01]  /*25f0*/  UIADD3 UR6, UPT, UPT, UR6, 0x1, URZ ;  /* 0x0000000106067890 */ /* 0x000fe2000fffe0ff */
[----:B------:R-:W-:-:S03]  /*2600*/  VIADD R8, R8, 0x1 ;  /* 0x0000000108087836 */ /* 0x000fc60000000000 */
[----:B------:R-:W-:Y:S02]  /*2610*/  UISETP.NE.AND UP0, UPT, UR6, 0x2, UPT ;  /* 0x000000020600788c */ /* 0x000fe4000bf05270 */
[----:B------:R-:W-:Y:S06]  /*2620*/  UGETNEXTWORKID.BROADCAST [UR4], [UR5] ;  /* 0x00000000040073ca */ /* 0x000fec0008000100 */
[----:B------:R-:W-:Y:S01]  /*2630*/  USEL UR4, URZ, 0x1, UP0 ;  /* 0x00000001ff047887 */ /* 0x000fe20008000000 */
[----:B------:R-:W-:Y:S01]  /*2640*/  ISETP.NE.AND P0, PT, R8, 0x2, PT ;  /* 0x000000020800780c */ /* 0x000fe20003f05270 */
[----:B------:R-:W-:Y:S01]  /*2650*/  USEL UR6, UR6, URZ, UP0 ;  /* 0x000000ff06067287 */ /* 0x000fe20008000000 */
[----:B------:R-:W2:Y:S03]  /*2660*/  SYNCS.PHASECHK.TRANS64.TRYWAIT P1, [R0+URZ+0x80], R5 ;  /* 0x00008005000075a7 */ /* 0x000ea600080211ff */
[----:B------:R-:W-:Y:S01]  /*2670*/  LOP3.LUT R12, R12, UR4, RZ, 0x3c, !PT ;  /* 0x000000040c0c7c12 */ /* 0x000fe2000f8e3cff */
[----:B-12---:R-:W-:Y:S07]  /*2680*/  @!P1 BRA `(.L_x_42) ;  /* 0x000000b000b89947 */ /* 0x006fee0003800000 */
.L_x_123:
[C---:B------:R-:W-:Y:S01]  /*2690*/  LEA R4, R11.reuse, UR37, 0x4 ;  /* 0x000000250b047c11 */ /* 0x040fe2000f8e20ff */
[----:B-1----:R-:W-:Y:S01]  /*26a0*/  VIADD R0, R0, 0x90 ;  /* 0x0000009000007836 */ /* 0x002fe20000000000 */
[----:B------:R-:W-:Y:S01]  /*26b0*/  SEL R8, R8, RZ, P0 ;  /* 0x000000ff08087207 */ /* 0x000fe20000000000 */
[----:B------:R-:W-:-:S03]  /*26c0*/  VIADD R11, R11, 0x1 ;  /* 0x000000010b0b7836 */ /* 0x000fc60000000000 */
[----:B------:R-:W1:Y:S01]  /*26d0*/  LDS.128 R4, [R4+0xf0] ;  /* 0x0000f00004047984 */ /* 0x000e620000000c00 */
[----:B------:R-:W-:Y:S02]  /*26e0*/  PRMT R0, RZ, 0x654, R0 ;  /* 0x00000654ff007816 */ /* 0x000fe40000000000 */
[C---:B------:R-:W-:Y:S01]  /*26f0*/  ISETP.NE.AND P1, PT, R11.reuse, 0x2, PT ;  /* 0x000000020b00780c */ /* 0x040fe20003f25270 */
[----:B------:R-:W-:Y:S01]  /*2700*/  @!PT LDS RZ, [RZ] ;  /* 0x00000000fffff984 */ /* 0x000fe20000000800 */
[----:B------:R-:W-:Y:S01]  /*2710*/  @!PT LDS RZ, [RZ] ;  /* 0x00000000fffff984 */ /* 0x000fe20000000800 */
[----:B------:R-:W-:Y:S01]  /*2720*/  @!PT LDS RZ, [RZ] ;  /* 0x00000000fffff984 */ /* 0x000fe20000000800 */
[----:B------:R-:W-:Y:S01]  /*2730*/  @!PT LDS RZ, [RZ] ;  /* 0x00000000fffff984 */ /* 0x000fe20000000800 */
[----:B------:R2:W-:Y:S06]  /*2740*/  MEMBAR.ALL.CTA ;  /* 0x0000000000007992 */ /* 0x0005ec0000008000 */
[----:B--2---:R-:W2:Y:S01]  /*2750*/  FENCE.VIEW.ASYNC.S ;  /* 0x00000000000073c6 */ /* 0x004ea20000000000 */
[----:B------:R-:W-:Y:S01]  /*2760*/  SEL R11, R11, RZ, P1 ;  /* 0x000000ff0b0b7207 */ /* 0x000fe20000800000 */
[----:B--2---:R2:W-:Y:S01]  /*2770*/  SYNCS.ARRIVE.TRANS64.RED.A1T0 RZ, [R0+URZ], RZ ;  /* 0x000000ff00ff79a7 */ /* 0x0045e200081004ff */
[----:B-1----:R-:W-:-:S02]  /*2780*/  LOP3.LUT P3, RZ, R6, 0x1, RZ, 0xc0, !PT ;  /* 0x0000000106ff7812 */ /* 0x002fc4000786c0ff */
[----:B------:R-:W-:-:S04]  /*2790*/  SEL R5, RZ, 0x1, P1 ;  /* 0x00000001ff057807 */ /* 0x000fc80000800000 */
[----:B------:R-:W-:Y:S02]  /*27a0*/  LOP3.LUT R10, R10, R5, RZ, 0x3c, !PT ;  /* 0x000000050a0a7212 */ /* 0x000fe400078e3cff */
[----:B--2---:R-:W-:-:S04]  /*27b0*/  SEL R0, RZ, 0x1, P0 ;  /* 0x00000001ff007807 */ /* 0x004fc80000000000 */
[----:B------:R-:W-:Y:S01]  /*27c0*/  LOP3.LUT R9, R9, R0, RZ, 0x3c, !PT ;  /* 0x0000000009097212 */ /* 0x000fe200078e3cff */
[----:B------:R-:W-:Y:S06]  /*27d0*/  @P3 BRA `(.L_x_43) ;  /* 0xfffffffc002c3947 */ /* 0x000fec000383ffff */
[----:B------:R-:W-:Y:S01]  /*27e0*/  ULEA UR5, UR6, UR37, 0x3 ;  /* 0x0000002506057291 */ /* 0x000fe2000f8e18ff */
[----:B------:R-:W-:-:S08]  /*27f0*/  SHF.L.U32 R3, R12, 0x1f, RZ ;  /* 0x0000001f0c037819 */ /* 0x000fd000000006ff */
[----:B------:R-:W1:Y:S02]  /*2800*/  SYNCS.PHASECHK.TRANS64 P0, [UR5+0x90], R3 ;  /* 0x00009003ff0075a7 */ /* 0x000e640008001005 */
[----:B-1----:R-:W-:Y:S05]  /*2810*/  @P0 BRA `(.L_x_44) ;  /* 0x0000000000080947 */ /* 0x002fea0003800000 */
[----:B------:R-:W1:Y:S02]  /*2820*/  SYNCS.PHASECHK.TRANS64.TRYWAIT P0, [UR5+0x90], R3 ;  /* 0x00009003ff0075a7 */ /* 0x000e640008001105 */
[----:B-1----:R-:W-:Y:S05]  /*2830*/  @!P0 BRA `(.L_x_45) ;  /* 0x000000b000608947 */ /* 0x002fea0003800000 */
.L_x_44:
[----:B------:R-:W-:-:S04]  /*2840*/  UIADD3 UR4, UPT, UPT, UR6, 0x1, URZ ;  /* 0x0000000106047890 */ /* 0x000fc8000fffe0ff */
[----:B------:R-:W-:-:S04]  /*2850*/  UISETP.NE.AND UP0, UPT, UR4, 0x2, UPT ;  /* 0x000000020400788c */ /* 0x000fc8000bf05270 */
[----:B------:R-:W-:Y:S02]  /*2860*/  USEL UR7, URZ, 0x1, UP0 ;  /* 0x00000001ff077887 */ /* 0x000fe40008000000 */
[----:B------:R-:W-:-:S04]  /*2870*/  USEL UR4, UR4, URZ, UP0 ;  /* 0x000000ff04047287 */ /* 0x000fc80008000000 */
[----:B------:R-:W-:Y:S01]  /*2880*/  ULEA UR4, UR4, UR37, 0x3 ;  /* 0x0000002504047291 */ /* 0x000fe2000f8e18ff */
[----:B-1----:R-:W-:-:S04]  /*2890*/  LOP3.LUT R3, R12, UR7, RZ, 0x3c, !PT ;  /* 0x000000070c037c12 */ /* 0x002fc8000f8e3cff */
[----:B------:R-:W-:-:S04]  /*28a0*/  SHF.L.U32 R0, R3, 0x1f, RZ ;  /* 0x0000001f03007819 */ /* 0x000fc800000006ff */
[----:B------:R-:W1:Y:S02]  /*28b0*/  SYNCS.PHASECHK.TRANS64 P0, [UR4+0x90], R0 ;  /* 0x00009000ff0075a7 */ /* 0x000e640008001004 */
[----:B-1----:R-:W-:Y:S05]  /*28c0*/  @P0 EXIT ;  /* 0x000000000000094d */ /* 0x002fea0003800000 */
[----:B------:R-:W-:Y:S02]  /*28d0*/  SHF.L.U32 R3, R3, 0x1f, RZ ;  /* 0x0000001f03037819 */ /* 0x000fe400000006ff */
[----:B------:R-:W-:-:S07]  /*28e0*/  MOV R0, UR4 ;  /* 0x0000000400007c02 */ /* 0x000fce0008000f00 */
.L_x_46:
[----:B-1----:R1:W2:Y:S02]  /*28f0*/  SYNCS.PHASECHK.TRANS64.TRYWAIT P0, [R0+URZ+0x90], R3 ;  /* 0x00009003000075a7 */ /* 0x0022a400080011ff */
[----:B--2---:R-:W-:Y:S05]  /*2900*/  @!P0 NANOSLEEP.SYNCS 0x989680 ;  /* 0x009896800000895d */ /* 0x004fea0003900000 */
[----:B------:R-:W2:Y:S02]  /*2910*/  @!P0 SYNCS.PHASECHK.TRANS64 P0, [R0+URZ+0x90], R3 ;  /* 0x00009003000085a7 */ /* 0x000ea400080010ff */
[----:B--2---:R-:W-:Y:S05]  /*2920*/  @P0 EXIT ;  /* 0x000000000000094d */ /* 0x004fea0003800000 */
[----:B------:R-:W-:Y:S05]  /*2930*/  BRA `(.L_x_46) ;  /* 0xfffffffc00ec7947 */ /* 0x000fea000383ffff */
.L_x_39:
[----:B------:R-:W-:-:S09]  /*2940*/  UISETP.NE.AND UP0, UPT, UR8, URZ, UPT ;  /* 0x000000ff0800728c */ /* 0x000fd2000bf05270 */
[----:B------:R-:W-:Y:S05]  /*2950*/  BRA.U UP0, `(.L_x_47) ;  /* 0x0000000d006c7547 */ /* 0x000fea000b800000 */
[----:B------:R-:W-:Y:S01]  /*2960*/  UMOV UR4, 0x40 ;  /* 0x0000004000047882 */ /* 0x000fe20000000000 */
[----:B------:R-:W-:Y:S01]  /*2970*/  NOP ;  /* 0x0000000000007918 */ /* 0x000fe20000000000 */
[----:B------:R-:W-:Y:S01]  /*2980*/  ULEA UR4, UR37, UR4, 0x18 ;  /* 0x0000000425047291 */ /* 0x000fe2000f8ec0ff */
[----:B------:R-:W-:Y:S02]  /*2990*/  UMOV UR5, 0x400 ;  /* 0x0000040000057882 */ /* 0x000fe40000000000 */
[----:B------:R-:W-:-:S06]  /*29a0*/  ULEA UR37, UR37, UR5, 0x18 ;  /* 0x0000000525257291 */ /* 0x000fcc000f8ec0ff */
[----:B------:R-:W1:Y:S02]  /*29b0*/  LDS.U8 R0, [UR4+0x1c] ;  /* 0x00001c04ff007984 */ /* 0x000e640008000000 */
[----:B-1----:R-:W-:-:S13]  /*29c0*/  ISETP.NE.AND P0, PT, R0, RZ, PT ;  /* 0x000000ff0000720c */ /* 0x002fda0003f05270 */
[----:B------:R-:W-:Y:S05]  /*29d0*/  @P0 BRA `(.L_x_48) ;  /* 0x0000000000580947 */ /* 0x000fea0003800000 */
[----:B------:R-:W-:-:S13]  /*29e0*/  ELECT P0, URZ, PT ;  /* 0x0000000000ff782f */ /* 0x000fda0003800000 */
[----:B------:R-:W-:Y:S05]  /*29f0*/  @!P0 BRA `(.L_x_49) ;  /* 0x0000000000608947 */ /* 0x000fea0003800000 */
[----:B------:R-:W-:Y:S01]  /*2a00*/  UMOV UR5, 0x10 ;  /* 0x0000001000057882 */ /* 0x000fe20000000000 */
[----:B------:R-:W-:Y:S01]  /*2a10*/  HFMA2 R0, -RZ, RZ, 0, 5.9604644775390625e-08 ;  /* 0x00000001ff007431 */ /* 0x000fe200000001ff */
[----:B------:R-:W-:-:S03]  /*2a20*/  MOV R2, 0xffff ;  /* 0x0000ffff00027802 */ /* 0x000fc60000000f00 */
[----:B------:R-:W-:Y:S04]  /*2a30*/  DEPBAR.LE SB1, 0x36 ;  /* 0x00009d800000791a */ /* 0x000fe80000000000 */
[----:B------:R-:W1:Y:S02]  /*2a40*/  UTCATOMSWS.FIND_AND_SET.ALIGN UP0, UR5, UR5 ;  /* 0x00000005000575e3 */ /* 0x000e640008000800 */
[----:B-1----:R-:W-:Y:S01]  /*2a50*/  MOV R3, UR5 ;  /* 0x0000000500037c02 */ /* 0x002fe20008000f00 */
[----:B------:R-:W-:Y:S06]  /*2a60*/  BRA.U UP0, `(.L_x_50) ;  /* 0x0000000100187547 */ /* 0x000fec000b800000 */
.L_x_51:
[----:B------:R-:W-:Y:S05]  /*2a70*/  NANOSLEEP 0x64 ;  /* 0x000000640000795d */ /* 0x000fea0003800000 */
[----:B------:R-:W-:-:S05]  /*2a80*/  UMOV UR5, 0x10 ;  /* 0x0000001000057882 */ /* 0x000fca0000000000 */
[----:B------:R-:W-:Y:S04]  /*2a90*/  DEPBAR.LE SB1, 0x36 ;  /* 0x00009d800000791a */ /* 0x000fe80000000000 */
[----:B------:R-:W1:Y:S02]  /*2aa0*/  UTCATOMSWS.FIND_AND_SET.ALIGN UP0, UR5, UR5 ;  /* 0x00000005000575e3 */ /* 0x000e640008000800 */
[----:B-1----:R-:W-:Y:S01]  /*2ab0*/  MOV R3, UR5 ;  /* 0x0000000500037c02 */ /* 0x002fe20008000f00 */
[----:B------:R-:W-:Y:S05]  /*2ac0*/  BRA.U !UP0, `(.L_x_51) ;  /* 0xfffffffd08e87547 */ /* 0x000fea000b83ffff */
.L_x_50:
[-C--:B------:R-:W-:Y:S02]  /*2ad0*/  SHF.L.U32 R2, R2, R3.reuse, RZ ;  /* 0x0000000302027219 */ /* 0x080fe400000006ff */
[----:B------:R-:W-:Y:S01]  /*2ae0*/  SHF.L.U32 R0, R0, R3, RZ ;  /* 0x0000000300007219 */ /* 0x000fe200000006ff */
[----:B------:R-:W-:Y:S02]  /*2af0*/  IMAD.SHL.U32 R3, R3, 0x20, RZ ;  /* 0x0000002003037824 */ /* 0x000fe400078e00ff */
[----:B------:R1:W-:Y:S04]  /*2b00*/  ATOMS.OR RZ, [UR4+0x14], R2 ;  /* 0x00001402ffff798c */ /* 0x0003e8000b000004 */
[----:B------:R1:W-:Y:S04]  /*2b10*/  ATOMS.OR RZ, [UR4+0x18], R0 ;  /* 0x00001800ffff798c */ /* 0x0003e8000b000004 */
[----:B------:R1:W-:Y:S01]  /*2b20*/  STS [UR37+0x110], R3 ;  /* 0x00011003ff007988 */ /* 0x0003e20008000825 */
[----:B------:R-:W-:Y:S05]  /*2b30*/  BRA `(.L_x_49) ;  /* 0x0000000000107947 */ /* 0x000fea0003800000 */
.L_x_48:
[----:B------:R-:W-:Y:S02]  /*2b40*/  MOV R0, 0xffffffff ;  /* 0xffffffff00007802 */ /* 0x000fe40000000f00 */
[----:B------:R-:W-:-:S03]  /*2b50*/  MOV R2, 0x2b80 ;  /* 0x00002b8000027802 */ /* 0x000fc60000000f00 */
[----:B------:R1:W-:Y:S04]  /*2b60*/  STS [UR37+0x110], R0 ;  /* 0x00011000ff007988 */ /* 0x0003e80008000825 */
[----:B-1-3-5:R-:W-:Y:S05]  /*2b70*/  CALL.REL.NOINC `($__internal_1_$__cuda_sm10x_tcgen05_guardrail_trap_phase_invalid_during_alloc) ;  /* 0x000000b400387944 */ /* 0x02afea0003c00000 */
.L_x_49:
[----:B------:R-:W-:Y:S05]  /*2b80*/  WARPSYNC.ALL ;  /* 0x0000000000007948 */ /* 0x000fea0003800000 */
[----:B------:R-:W2:Y:S01]  /*2b90*/  S2UR UR5, SR_CgaCtaId ;  /* 0x00000000000579c3 */ /* 0x000ea20000008800 */
[----:B------:R-:W-:Y:S01]  /*2ba0*/  UMOV UR4, 0x400 ;  /* 0x0000040000047882 */ /* 0x000fe20000000000 */
[----:B------:R-:W-:-:S06]  /*2bb0*/  NOP ;  /* 0x0000000000007918 */ /* 0x000fcc0000000000 */
[----:B------:R-:W-:Y:S06]  /*2bc0*/  BAR.ARV 0x6, 0xa0 ;  /* 0x0182800000007b1d */ /* 0x000fec0000002000 */
[----:B------:R-:W4:Y:S01]  /*2bd0*/  LDCU UR7, c[0x0][0x38c] ;  /* 0x00007180ff0777ac */ /* 0x000f220008000800 */
[----:B------:R-:W-:Y:S01]  /*2be0*/  IMAD.MOV.U32 R11, RZ, RZ, 0x1 ;  /* 0x00000001ff0b7424 */ /* 0x000fe200078e00ff */
[----:B------:R-:W-:Y:S01]  /*2bf0*/  CS2R R8, SRZ ;  /* 0x0000000000087805 */ /* 0x000fe2000001ff00 */
[----:B------:R-:W-:Y:S01]  /*2c00*/  IMAD.MOV.U32 R10, RZ, RZ, RZ ;  /* 0x000000ffff0a7224 */ /* 0x000fe200078e00ff */
[----:B------:R-:W3:Y:S01]  /*2c10*/  LDCU UR6, c[0x0][0x38c] ;  /* 0x00007180ff0677ac */ /* 0x000ee20008000800 */
[----:B------:R-:W-:Y:S01]  /*2c20*/  UMOV UR15, URZ ;  /* 0x000000ff000f7c82 */ /* 0x000fe20008000000 */
[----:B------:R-:W-:Y:S01]  /*2c30*/  UMOV UR14, URZ ;  /* 0x000000ff000e7c82 */ /* 0x000fe20008000000 */
[----:B--2---:R-:W-:Y:S01]  /*2c40*/  ULEA UR5, UR5, UR4, 0x18 ;  /* 0x0000000405057291 */ /* 0x004fe2000f8ec0ff */
[----:B------:R-:W-:Y:S01]  /*2c50*/  UMOV UR24, 0x0 ;  /* 0x0000000000187882 */ /* 0x000fe20000000000 */
[----:B------:R-:W-:-:S02]  /*2c60*/  UMOV UR25, 0x8400490 ;  /* 0x0840049000197882 */ /* 0x000fc40000000000 */
[----:B------:R-:W-:Y:S02]  /*2c70*/  UIADD3 UR10, UPT, UPT, UR5, 0x10800, URZ ;  /* 0x00010800050a7890 */ /* 0x000fe4000fffe0ff */
[----:B------:R-:W-:Y:S02]  /*2c80*/  UIADD3 UR11, UPT, UPT, UR5, 0x1c800, URZ ;  /* 0x0001c800050b7890 */ /* 0x000fe4000fffe0ff */
[----:B----4-:R-:W-:Y:S01]  /*2c90*/  UIADD3 UR7, UPT, UPT, UR7, 0x3f, URZ ;  /* 0x0000003f07077890 */ /* 0x010fe2000fffe0ff */
[----:B-1----:R-:W1:Y:S01]  /*2ca0*/  LDS R0, [UR5+0x110] ;  /* 0x00011005ff007984 */ /* 0x002e620008000800 */
[----:B------:R-:W-:Y:S02]  /*2cb0*/  USHF.R.U32.HI UR10, URZ, 0x4, UR10 ;  /* 0x00000004ff0a7899 */ /* 0x000fe4000801160a */
[----:B------:R-:W-:Y:S02]  /*2cc0*/  USHF.R.S32.HI UR4, URZ, 0x1f, UR7 ;  /* 0x0000001fff047899 */ /* 0x000fe40008011407 */
[----:B------:R-:W-:-:S02]  /*2cd0*/  USHF.R.U32.HI UR11, URZ, 0x4, UR11 ;  /* 0x00000004ff0b7899 */ /* 0x000fc4000801160b */
[----:B------:R-:W-:Y:S02]  /*2ce0*/  ULEA.HI UR4, UR4, UR7, URZ, 0x6 ;  /* 0x0000000704047291 */ /* 0x000fe4000f8f30ff */
[----:B------:R-:W-:Y:S02]  /*2cf0*/  ULOP3.LUT UR10, UR10, 0x3fff, URZ, 0xc0, !UPT ;  /* 0x00003fff0a0a7892 */ /* 0x000fe4000f8ec0ff */
[----:B------:R-:W-:Y:S02]  /*2d00*/  USHF.R.S32.HI UR4, URZ, 0x6, UR4 ;  /* 0x00000006ff047899 */ /* 0x000fe40008011404 */
[----:B------:R-:W-:Y:S02]  /*2d10*/  ULOP3.LUT UR11, UR11, 0x3fff, URZ, 0xc0, !UPT ;  /* 0x00003fff0b0b7892 */ /* 0x000fe4000f8ec0ff */
[----:B------:R-:W-:Y:S01]  /*2d20*/  UISETP.LT.AND UP0, UPT, UR4, 0x1, UPT ;  /* 0x000000010400788c */ /* 0x000fe2000bf01270 */
[----:B------:R-:W-:Y:S01]  /*2d30*/  UMOV UR22, 0x0 ;  /* 0x0000000000167882 */ /* 0x000fe20000000000 */
[----:B------:R-:W-:-:S02]  /*2d40*/  UMOV UR23, 0x8400490 ;  /* 0x0840049000177882 */ /* 0x000fc40000000000 */
[----:B------:R-:W-:Y:S02]  /*2d50*/  USEL UR9, UR4, 0x1, !UP0 ;  /* 0x0000000104097887 */ /* 0x000fe4000c000000 */
[----:B------:R-:W-:Y:S02]  /*2d60*/  ULOP3.LUT UR10, UR10, 0x10000, URZ, 0xfc, !UPT ;  /* 0x000100000a0a7892 */ /* 0x000fe4000f8efcff */
[----:B------:R-:W-:Y:S02]  /*2d70*/  ULOP3.LUT UR11, UR11, 0x10000, URZ, 0xfc, !UPT ;  /* 0x000100000b0b7892 */ /* 0x000fe4000f8efcff */
[----:B------:R-:W-:Y:S02]  /*2d80*/  UIADD3 UR9, UPT, UPT, -UR9, URZ, URZ ;  /* 0x000000ff09097290 */ /* 0x000fe4000fffe1ff */
[----:B---3--:R-:W-:Y:S01]  /*2d90*/  UISETP.GE.AND UP3, UPT, UR6, 0x1, UPT ;  /* 0x000000010600788c */ /* 0x008fe2000bf66270 */
[----:B------:R-:W-:Y:S01]  /*2da0*/  UMOV UR20, 0x0 ;  /* 0x0000000000147882 */ /* 0x000fe20000000000 */
[----:B------:R-:W-:Y:S01]  /*2db0*/  UMOV UR21, 0x8400490 ;  /* 0x0840049000157882 */ /* 0x000fe20000000000 */
[----:B------:R-:W-:Y:S01]  /*2dc0*/  UMOV UR18, 0x0 ;  /* 0x0000000000127882 */ /* 0x000fe20000000000 */
[----:B------:R-:W-:Y:S01]  /*2dd0*/  UMOV UR19, 0x8400490 ;  /* 0x0840049000137882 */ /* 0x000fe20000000000 */
[----:B-1----:R-:W-:-:S15]  /*2de0*/  R2UR UR16, R0 ;  /* 0x00000000001072ca */ /* 0x002fde00000e0000 */
.L_x_58:
[----:B------:R-:W-:Y:S02]  /*2df0*/  LEA R0, R10, UR5, 0x3 ;  /* 0x000000050a007c11 */ /* 0x000fe4000f8e18ff */
[----:B------:R-:W-:Y:S02]  /*2e00*/  SHF.L.U32 R5, R9, 0x1f, RZ ;  /* 0x0000001f09057819 */ /* 0x000fe400000006ff */
[----:B------:R-:W-:Y:S01]  /*2e10*/  PLOP3.LUT P0, PT, PT, PT, UP3, 0x80, 0x8 ;  /* 0x000000000008781c */ /* 0x000fe20003f0f038 */
[----:B------:R-:W-:Y:S01]  /*2e20*/  VIADD R3, R0, 0x90 ;  /* 0x0000009000037836 */ /* 0x000fe20000000000 */
[----:B-1----:R-:W1:Y:S02]  /*2e30*/  SYNCS.PHASECHK.TRANS64.TRYWAIT P1, [R0+URZ+0x80], R5 ;  /* 0x00008005000075a7 */ /* 0x002e6400080211ff */
[----:B-1-3--:R-:W-:Y:S09]  /*2e40*/  @!P1 BRA `(.L_x_52) ;  /* 0x000000a800f49947 */ /* 0x00aff20003800000 */
.L_x_125:
[----:B------:R-:W-:Y:S01]  /*2e50*/  LEA R4, R10, UR5, 0x4 ;  /* 0x000000050a047c11 */ /* 0x000fe2000f8e20ff */
[----:B------:R-:W-:Y:S01]  /*2e60*/  @UP3 ULEA UR6, UR14, UR5, 0x3 ;  /* 0x000000050e063291 */ /* 0x000fe2000f8e18ff */
[----:B------:R-:W-:Y:S01]  /*2e70*/  PLOP3.LUT P2, PT, PT, PT, PT, 0x80, 0x8 ;  /* 0x000000000008781c */ /* 0x000fe20003f4f070 */
[----:B------:R-:W-:Y:S01]  /*2e80*/  ULEA UR7, UR15, UR5, 0x3 ;  /* 0x000000050f077291 */ /* 0x000fe2000f8e18ff */
[----:B------:R-:W-:Y:S01]  /*2e90*/  PRMT R3, RZ, 0x654, R3 ;  /* 0x00000654ff037816 */ /* 0x000fe20000000003 */
[----:B------:R-:W-:Y:S01]  /*2ea0*/  ULEA UR8, UR15, UR16, 0x8 ;  /* 0x000000100f087291 */ /* 0x000fe2000f8e40ff */
[----:B-1----:R-:W1:Y:S01]  /*2eb0*/  LDS.128 R4, [R4+0xf0] ;  /* 0x0000f00004047984 */ /* 0x002e620000000c00 */
[----:B------:R-:W-:Y:S02]  /*2ec0*/  @P0 SHF.L.U32 R2, R8, 0x1f, RZ ;  /* 0x0000001f08020819 */ /* 0x000fe400000006ff */
[----:B------:R-:W-:Y:S01]  /*2ed0*/  SHF.L.U32 R0, R11, 0x1f, RZ ;  /* 0x0000001f0b007819 */ /* 0x000fe200000006ff */
[----:B------:R-:W-:Y:S01]  /*2ee0*/  @!PT LDS RZ, [RZ] ;  /* 0x00000000fffff984 */ /* 0x000fe20000000800 */
[----:B------:R-:W-:Y:S01]  /*2ef0*/  @!PT LDS RZ, [RZ] ;  /* 0x00000000fffff984 */ /* 0x000fe20000000800 */
[----:B------:R-:W-:Y:S01]  /*2f00*/  @!PT LDS RZ, [RZ] ;  /* 0x00000000fffff984 */ /* 0x000fe20000000800 */
[----:B------:R-:W-:Y:S01]  /*2f10*/  @!PT LDS RZ, [RZ] ;  /* 0x00000000fffff984 */ /* 0x000fe20000000800 */
[----:B------:R2:W-:Y:S06]  /*2f20*/  MEMBAR.ALL.CTA ;  /* 0x0000000000007992 */ /* 0x0005ec0000008000 */
[----:B--2---:R-:W2:Y:S02]  /*2f30*/  FENCE.VIEW.ASYNC.S ;  /* 0x00000000000073c6 */ /* 0x004ea40000000000 */
[----:B--2---:R2:W-:Y:S01]  /*2f40*/  SYNCS.ARRIVE.TRANS64.RED.A1T0 RZ, [R3+URZ], RZ ;  /* 0x000000ff03ff79a7 */ /* 0x0045e200081004ff */
[----:B------:R2:W3:Y:S01]  /*2f50*/  @P0 SYNCS.PHASECHK.TRANS64.TRYWAIT P2, [UR6], R2 ;  /* 0x00000002ff0005a7 */ /* 0x0004e20008041106 */
[----:B-1----:R-:W-:Y:S01]  /*2f60*/  LOP3.LUT P1, RZ, R6, 0x1, RZ, 0xc0, !PT ;  /* 0x0000000106ff7812 */ /* 0x002fe2000782c0ff */
[----:B------:R-:W1:Y:S02]  /*2f70*/  SYNCS.PHASECHK.TRANS64.TRYWAIT P0, [UR7+0xb0], R0 ;  /* 0x0000b000ff0075a7 */ /* 0x000e640008001107 */
[----:B-123--:R-:W-:Y:S10]  /*2f80*/  @!P0 BRA `(.L_x_53) ;  /* 0x000000a800b88947 */ /* 0x00eff40003800000 */
.L_x_127:
[----:B------:R-:W-:Y:S01]  /*2f90*/  IADD3 R10, PT, PT, R10, 0x1, RZ ;  /* 0x000000010a0a7810 */ /* 0x000fe20007ffe0ff */
[----:B------:R-:W-:Y:S06]  /*2fa0*/  BRA.U !UP3, `(.L_x_54) ;  /* 0x000000010bc07547 */ /* 0x000fec000b800000 */
[----:B------:R-:W-:Y:S01]  /*2fb0*/  UPLOP3.LUT UP4, UPT, UPT, UPT, UPT, 0x40, 0x4 ;  /* 0x000000000004789c */ /* 0x000fe20003f8e870 */
[----:B------:R-:W-:Y:S01]  /*2fc0*/  UMOV UR13, UR9 ;  /* 0x00000009000d7c82 */ /* 0x000fe20008000000 */
[----:B------:R-:W-:Y:S01]  /*2fd0*/  UMOV UR12, UR4 ;  /* 0x00000004000c7c82 */ /* 0x000fe20008000000 */
[----:B------:R-:W-:-:S08]  /*2fe0*/  UMOV UR17, UR14 ;  /* 0x0000000e00117c82 */ /* 0x000fd00008000000 */
.L_x_57:
[----:B------:R-:W-:Y:S02]  /*2ff0*/  UIADD3 UR13, UPT, UPT, UR13, 0x1, URZ ;  /* 0x000000010d0d7890 */ /* 0x000fe4000fffe0ff */
[----:B--2---:R-:W-:Y:S02]  /*3000*/  ULEA UR6, UR17, UR5, 0x3 ;  /* 0x0000000511067291 */ /* 0x004fe4000f8e18ff */
[----:B------:R-:W-:Y:S01]  /*3010*/  UISETP.NE.AND UP0, UPT, UR13, URZ, UPT ;  /* 0x000000ff0d00728c */ /* 0x000fe2000bf05270 */
[----:B---3--:R-:W-:Y:S10]  /*3020*/  @P2 BRA `(.L_x_55) ;  /* 0x00000000000c2947 */ /* 0x008ff40003800000 */
[----:B-1----:R-:W-:Y:S04]  /*3030*/  SHF.L.U32 R3, R8, 0x1f, RZ ;  /* 0x0000001f08037819 */ /* 0x002fe800000006ff */
[----:B------:R-:W1:Y:S02]  /*3040*/  SYNCS.PHASECHK.TRANS64.TRYWAIT P0, [UR6], R3 ;  /* 0x00000003ff0075a7 */ /* 0x000e640008001106 */
[----:B-1----:R-:W-:Y:S05]  /*3050*/  @!P0 BRA `(.L_x_56) ;  /* 0x000000a8009c8947 */ /* 0x002fea0003800000 */
.L_x_55:
[----:B------:R-:W-:Y:S01]  /*3060*/  UISETP.NE.AND UP1, UPT, UR12, 0x1, UPT ;  /* 0x000000010c00788c */ /* 0x000fe2000bf25270 */
[----:B------:R-:W-:Y:S01]  /*3070*/  PLOP3.LUT P2, PT, PT, PT, PT, 0x80, 0x8 ;  /* 0x000000000008781c */ /* 0x000fe20003f4f070 */
[----:B------:R-:W-:Y:S02]  /*3080*/  UIADD3 UR14, UPT, UPT, UR17, 0x1, URZ ;  /* 0x00000001110e7890 */ /* 0x000fe4000fffe0ff */
[----:B------:R-:W-:Y:S02]  /*3090*/  ULEA UR28, UR17, UR11, 0xb ;  /* 0x0000000b111c7291 */ /* 0x000fe4000f8e58ff */
[----:B------:R-:W-:Y:S01]  /*30a0*/  UISETP.NE.AND UP2, UPT, UR14, 0x3, UPT ;  /* 0x000000030e00788c */ /* 0x000fe2000bf45270 */
[----:B------:R-:W-:Y:S01]  /*30b0*/  PLOP3.LUT P0, PT, PT, PT, UP1, 0x80, 0x8 ;  /* 0x000000000008781c */ /* 0x000fe20003f0f018 */
[----:B------:R-:W-:Y:S02]  /*30c0*/  UIADD3 UR40, UPT, UPT, UR28, 0x2, URZ ;  /* 0x000000021c287890 */ /* 0x000fe4000fffe0ff */
[----:B------:R-:W-:Y:S02]  /*30d0*/  USEL UR27, URZ, 0x1, UP2 ;  /* 0x00000001ff1b7887 */ /* 0x000fe40009000000 */
[----:B------:R-:W-:Y:S02]  /*30e0*/  USEL UR14, UR14, URZ, UP2 ;  /* 0x000000ff0e0e7287 */ /* 0x000fe40009000000 */
[----:B------:R-:W-:Y:S02]  /*30f0*/  UIADD3 UR36, UPT, UPT, UR28, 0x4, URZ ;  /* 0x000000041c247890 */ /* 0x000fe4000fffe0ff */
[----:B------:R-:W-:Y:S01]  /*3100*/  @UP1 ULEA UR26, UR14, UR5, 0x3 ;  /* 0x000000050e1a1291 */ /* 0x000fe2000f8e18ff */
[----:B------:R-:W-:Y:S01]  /*3110*/  LOP3.LUT R8, R8, UR27, RZ, 0x3c, !PT ;  /* 0x0000001b08087c12 */ /* 0x000fe2000f8e3cff */
[----:B------:R-:W-:Y:S02]  /*3120*/  UIADD3 UR32, UPT, UPT, UR28, 0x6, URZ ;  /* 0x000000061c207890 */ /* 0x000fe4000fffe0ff */
[----:B------:R-:W-:Y:S01]  /*3130*/  UIADD3 UR6, UPT, UPT, UR6, 0x18, URZ ;  /* 0x0000001806067890 */ /* 0x000fe2000fffe0ff */
[----:B-1----:R-:W-:Y:S01]  /*3140*/  @P0 SHF.L.U32 R0, R8, 0x1f, RZ ;  /* 0x0000001f08000819 */ /* 0x002fe200000006ff */
[----:B------:R-:W-:Y:S01]  /*3150*/  UIADD3 UR12, UPT, UPT, UR12, -0x1, URZ ;  /* 0xffffffff0c0c7890 */ /* 0x000fe2000fffe0ff */
[----:B------:R-:W-:Y:S02]  /*3160*/  UMOV UR29, 0x40004040 ;  /* 0x40004040001d7882 */ /* 0x000fe40000000000 */
[----:B------:R2:W3:Y:S01]  /*3170*/  @P0 SYNCS.PHASECHK.TRANS64.TRYWAIT P2, [UR26], R0 ;  /* 0x00000000ff0005a7 */ /* 0x0004e2000804111a */
[----:B------:R-:W-:Y:S01]  /*3180*/  ULEA UR26, UR17, UR10, 0xa ;  /* 0x0000000a111a7291 */ /* 0x000fe2000f8e50ff */
[----:B------:R-:W-:Y:S01]  /*3190*/  UMOV UR27, 0x40004040 ;  /* 0x40004040001b7882 */ /* 0x000fe20000000000 */
[----:B------:R-:W-:Y:S02]  /*31a0*/  UMOV UR41, 0x40004040 ;  /* 0x4000404000297882 */ /* 0x000fe40000000000 */
[----:B------:R-:W-:Y:S02]  /*31b0*/  UIADD3 UR38, UPT, UPT, UR26, 0x2, URZ ;  /* 0x000000021a267890 */ /* 0x000fe4000fffe0ff */
[----:B------:R-:W-:Y:S02]  /*31c0*/  UIADD3 UR34, UPT, UPT, UR26, 0x4, URZ ;  /* 0x000000041a227890 */ /* 0x000fe4000fffe0ff */
[----:B------:R-:W-:Y:S01]  /*31d0*/  UIADD3 UR30, UPT, UPT, UR26, 0x6, URZ ;  /* 0x000000061a1e7890 */ /* 0x000fe2000fffe0ff */
[----:B------:R2:W-:Y:S01]  /*31e0*/  UTCHMMA gdesc[UR26], gdesc[UR28], tmem[UR8], tmem[UR24], idesc[UR25], UP4 ;  /* 0x00ff181c1a0075ea */ /* 0x0005e2000a000008 */
[----:B------:R-:W-:Y:S01]  /*31f0*/  UPLOP3.LUT UP4, UPT, UPT, UPT, UPT, 0x80, 0x8 ;  /* 0x000000000008789c */ /* 0x000fe20003f8f070 */
[----:B------:R-:W-:Y:S01]  /*3200*/  UMOV UR39, 0x40004040 ;  /* 0x4000404000277882 */ /* 0x000fe20000000000 */
[----:B------:R-:W-:Y:S01]  /*3210*/  UMOV UR37, 0x40004040 ;  /* 0x4000404000257882 */ /* 0x000fe20000000000 */
[----:B------:R2:W-:Y:S01]  /*3220*/  UTCHMMA gdesc[UR38], gdesc[UR40], tmem[UR8], tmem[UR22], idesc[UR23], UPT ;  /* 0x00ff1628260075ea */ /* 0x0005e2000b800008 */
[----:B------:R-:W-:Y:S01]  /*3230*/  UMOV UR35, 0x40004040 ;  /* 0x4000404000237882 */ /* 0x000fe20000000000 */
[----:B------:R-:W-:Y:S01]  /*3240*/  UMOV UR33, 0x40004040 ;  /* 0x4000404000217882 */ /* 0x000fe20000000000 */
[----:B------:R-:W-:Y:S01]  /*3250*/  UMOV UR31, 0x40004040 ;  /* 0x40004040001f7882 */ /* 0x000fe20000000000 */
[----:B------:R2:W-:Y:S01]  /*3260*/  UTCHMMA gdesc[UR34], gdesc[UR36], tmem[UR8], tmem[UR20], idesc[UR21], UPT ;  /* 0x00ff1424220075ea */ /* 0x0005e2000b800008 */
[----:B------:R2:W-:Y:S01]  /*3270*/  UTCHMMA gdesc[UR30], gdesc[UR32], tmem[UR8], tmem[UR18], idesc[UR19], UPT ;  /* 0x00ff12201e0075ea */ /* 0x0005e2000b800008 */
[----:B------:R2:W-:Y:S01]  /*3280*/  UTCBAR [UR6], URZ ;  /* 0x000000ff060073e9 */ /* 0x0005e200080000ff */
[----:B------:R-:W-:Y:S01]  /*3290*/  UMOV UR17, UR14 ;  /* 0x0000000e00117c82 */ /* 0x000fe20008000000 */
[----:B------:R-:W-:Y:S05]  /*32a0*/  BRA.U UP0, `(.L_x_57) ;  /* 0xfffffffd00507547 */ /* 0x000fea000b83ffff */
.L_x_54:
[----:B------:R-:W-:Y:S01]  /*32b0*/  UIADD3 UR15, UPT, UPT, UR15, 0x1, URZ ;  /* 0x000000010f0f7890 */ /* 0x000fe2000fffe0ff */
[C---:B------:R-:W-:Y:S01]  /*32c0*/  ISETP.NE.AND P0, PT, R10.reuse, 0x2, PT ;  /* 0x000000020a00780c */ /* 0x040fe20003f05270 */
[----:B------:R-:W-:Y:S02]  /*32d0*/  UIADD3 UR7, UPT, UPT, UR7, 0xa0, URZ ;  /* 0x000000a007077890 */ /* 0x000fe4000fffe0ff */
[----:B------:R-:W-:Y:S01]  /*32e0*/  UISETP.NE.AND UP0, UPT, UR15, 0x2, UPT ;  /* 0x000000020f00788c */ /* 0x000fe2000bf05270 */
[----:B-12---:R-:W-:Y:S02]  /*32f0*/  SEL R0, RZ, 0x1, P0 ;  /* 0x00000001ff007807 */ /* 0x006fe40000000000 */
[----:B------:R-:W-:Y:S01]  /*3300*/  SEL R10, R10, RZ, P0 ;  /* 0x000000ff0a0a7207 */ /* 0x000fe20000000000 */
[----:B------:R-:W-:Y:S01]  /*3310*/  USEL UR6, URZ, 0x1, UP0 ;  /* 0x00000001ff067887 */ /* 0x000fe20008000000 */
[----:B------:R-:W-:Y:S01]  /*3320*/  LOP3.LUT R9, R9, R0, RZ, 0x3c, !PT ;  /* 0x0000000009097212 */ /* 0x000fe200078e3cff */
[----:B------:R-:W-:Y:S01]  /*3330*/  USEL UR15, UR15, URZ, UP0 ;  /* 0x000000ff0f0f7287 */ /* 0x000fe20008000000 */
[----:B------:R1:W-:Y:S03]  /*3340*/  UTCBAR [UR7], URZ ;  /* 0x000000ff070073e9 */ /* 0x0003e600080000ff */
[----:B------:R-:W-:Y:S01]  /*3350*/  LOP3.LUT R11, R11, UR6, RZ, 0x3c, !PT ;  /* 0x000000060b0b7c12 */ /* 0x000fe2000f8e3cff */
[----:B------:R-:W-:Y:S07]  /*3360*/  @P1 BRA `(.L_x_58) ;  /* 0xfffffff800a01947 */ /* 0x000fee000383ffff */
[----:B------:R-:W2:Y:S01]  /*3370*/  S2UR UR4, SR_CgaCtaId ;  /* 0x00000000000479c3 */ /* 0x000ea20000008800 */
[----:B------:R-:W-:Y:S01]  /*3380*/  ELECT P0, URZ, PT ;  /* 0x0000000000ff782f */ /* 0x000fe20003800000 */
[----:B------:R-:W-:Y:S01]  /*3390*/  IMAD.MOV.U32 R0, RZ, RZ, 0x1 ;  /* 0x00000001ff007424 */ /* 0x000fe200078e00ff */
[----:B------:R-:W-:Y:S01]  /*33a0*/  UIADD3 UR5, UPT, UPT, UR5, 0xb0, URZ ;  /* 0x000000b005057890 */ /* 0x000fe2000fffe0ff */
[----:B------:R-:W-:Y:S01]  /*33b0*/  SHF.L.U32 R3, R11, 0x1f, RZ ;  /* 0x0000001f0b037819 */ /* 0x000fe200000006ff */
[----:B------:R-:W-:-:S03]  /*33c0*/  UMOV UR6, 0x40 ;  /* 0x0000004000067882 */ /* 0x000fc60000000000 */
[----:B------:R-:W-:Y:S01]  /*33d0*/  UVIRTCOUNT.DEALLOC.SMPOOL 0x80 ;  /* 0x000000800000784c */ /* 0x000fe20000000000 */
[----:B--2---:R-:W-:Y:S02]  /*33e0*/  ULEA UR4, UR4, UR6, 0x18 ;  /* 0x0000000604047291 */ /* 0x004fe4000f8ec0ff */
[----:B------:R-:W-:-:S07]  /*33f0*/  ULEA UR6, UR15, UR5, 0x3 ;  /* 0x000000050f067291 */ /* 0x000fce000f8e18ff */
[----:B------:R2:W-:Y:S02]  /*3400*/  @P0 STS.U8 [UR4+0x1c], R0 ;  /* 0x00001c00ff000988 */ /* 0x0005e40008000004 */
[----:B------:R-:W4:Y:S02]  /*3410*/  SYNCS.PHASECHK.TRANS64.TRYWAIT P0, [UR6], R3 ;  /* 0x00000003ff0075a7 */ /* 0x000f240008001106 */
[----:B--2-4-:R-:W-:Y:S05]  /*3420*/  @!P0 BRA `(.L_x_59) ;  /* 0x000000a400c08947 */ /* 0x014fea0003800000 */
.L_x_130:
[----:B-1----:R-:W-:-:S04]  /*3430*/  UIADD3 UR7, UPT, UPT, UR15, 0x1, URZ ;  /* 0x000000010f077890 */ /* 0x002fc8000fffe0ff */
[----:B------:R-:W-:-:S04]  /*3440*/  UISETP.NE.AND UP0, UPT, UR7, 0x2, UPT ;  /* 0x000000020700788c */ /* 0x000fc8000bf05270 */
[----:B------:R-:W-:Y:S02]  /*3450*/  USEL UR6, URZ, 0x1, UP0 ;  /* 0x00000001ff067887 */ /* 0x000fe40008000000 */
[----:B------:R-:W-:-:S04]  /*3460*/  USEL UR7, UR7, URZ, UP0 ;  /* 0x000000ff07077287 */ /* 0x000fc80008000000 */
[----:B------:R-:W-:Y:S01]  /*3470*/  ULEA UR7, UR7, UR5, 0x3 ;  /* 0x0000000507077291 */ /* 0x000fe2000f8e18ff */
[----:B--2---:R-:W-:-:S04]  /*3480*/  LOP3.LUT R3, R11, UR6, RZ, 0x3c, !PT ;  /* 0x000000060b037c12 */ /* 0x004fc8000f8e3cff */
[----:B------:R-:W-:-:S04]  /*3490*/  SHF.L.U32 R3, R3, 0x1f, RZ ;  /* 0x0000001f03037819 */ /* 0x000fc800000006ff */
[----:B------:R-:W1:Y:S02]  /*34a0*/  SYNCS.PHASECHK.TRANS64.TRYWAIT P0, [UR7], R3 ;  /* 0x00000003ff0075a7 */ /* 0x000e640008001107 */
[----:B-1----:R-:W-:Y:S05]  /*34b0*/  @!P0 BRA `(.L_x_60) ;  /* 0x000000a400b48947 */ /* 0x002fea0003800000 */
.L_x_132:
[----:B------:R-:W-:Y:S01]  /*34c0*/  NOP ;  /* 0x0000000000007918 */ /* 0x000fe20000000000 */
[----:B-1----:R-:W1:Y:S01]  /*34d0*/  LDS R0, [UR4+0x14] ;  /* 0x00001404ff007984 */ /* 0x002e620008000800 */
[----:B------:R-:W-:Y:S01]  /*34e0*/  ULOP3.LUT UR6, UR16, 0xffff, URZ, 0xc0, !UPT ;  /* 0x0000ffff10067892 */ /* 0x000fe2000f8ec0ff */
[----:B------:R-:W-:Y:S01]  /*34f0*/  UMOV UR8, 0xffff ;  /* 0x0000ffff00087882 */ /* 0x000fe20000000000 */
[----:B------:R-:W-:Y:S02]  /*3500*/  UMOV UR5, 0x1 ;  /* 0x0000000100057882 */ /* 0x000fe40000000000 */
[----:B------:R-:W-:-:S04]  /*3510*/  USHF.R.U32.HI UR6, URZ, 0x5, UR6 ;  /* 0x00000005ff067899 */ /* 0x000fc80008011606 */
[----:B------:R-:W-:Y:S02]  /*3520*/  USHF.L.U32 UR8, UR8, UR6, URZ ;  /* 0x0000000608087299 */ /* 0x000fe400080006ff */
[----:B------:R-:W-:-:S04]  /*3530*/  USHF.L.U32 UR5, UR5, UR6, URZ ;  /* 0x0000000605057299 */ /* 0x000fc800080006ff */
[----:B-1----:R-:W-:-:S04]  /*3540*/  LOP3.LUT R0, R0, UR8, RZ, 0xc0, !PT ;  /* 0x0000000800007c12 */ /* 0x002fc8000f8ec0ff */
[----:B------:R-:W-:-:S13]  /*3550*/  ISETP.NE.AND P0, PT, R0, UR8, PT ;  /* 0x0000000800007c0c */ /* 0x000fda000bf05270 */
[----:B------:R-:W-:Y:S05]  /*3560*/  @P0 BRA `(.L_x_61) ;  /* 0x0000000000580947 */ /* 0x000fea0003800000 */
[----:B------:R-:W1:Y:S02]  /*3570*/  LDS R0, [UR4+0x18] ;  /* 0x00001804ff007984 */ /* 0x000e640008000800 */
[----:B-1----:R-:W-:-:S04]  /*3580*/  LOP3.LUT R0, R0, UR5, RZ, 0xc0, !PT ;  /* 0x0000000500007c12 */ /* 0x002fc8000f8ec0ff */
[----:B------:R-:W-:-:S13]  /*3590*/  ISETP.NE.AND P0, PT, R0, UR5, PT ;  /* 0x0000000500007c0c */ /* 0x000fda000bf05270 */
[----:B------:R-:W-:Y:S05]  /*35a0*/  @P0 BRA `(.L_x_62) ;  /* 0x00000000003c0947 */ /* 0x000fea0003800000 */
[----:B------:R-:W1:Y:S01]  /*35b0*/  S2R R2, SR_LANEID ;  /* 0x0000000000027919 */ /* 0x000e620000000000 */
[----:B------:R-:W-:Y:S01]  /*35c0*/  ULOP3.LUT UR8, URZ, UR8, URZ, 0x33, !UPT ;  /* 0x00000008ff087292 */ /* 0x000fe2000f8e33ff */
[----:B------:R-:W-:Y:S01]  /*35d0*/  LOP3.LUT R4, RZ, UR5, RZ, 0x33, !PT ;  /* 0x00000005ff047c12 */ /* 0x000fe2000f8e33ff */
[----:B------:R-:W-:Y:S02]  /*35e0*/  VOTEU.ANY UR7, UPT, PT ;  /* 0x0000000000077886 */ /* 0x000fe400038e0100 */
[----:B------:R-:W-:Y:S01]  /*35f0*/  UFLO.U32 UR7, UR7 ;  /* 0x00000007000772bd */ /* 0x000fe200080e0000 */
[----:B------:R-:W2:Y:S01]  /*3600*/  REDUX UR5, R4 ;  /* 0x00000000040573c4 */ /* 0x000ea20000000000 */
[----:B------:R-:W-:-:S06]  /*3610*/  IMAD.U32 R0, RZ, RZ, UR8 ;  /* 0x00000008ff007e24 */ /* 0x000fcc000f8e00ff */
[----:B------:R4:W-:Y:S01]  /*3620*/  UTCATOMSWS.AND URZ, UR8 ;  /* 0x0000000800ff79e3 */ /* 0x0009e20008000000 */
[----:B------:R-:W3:Y:S01]  /*3630*/  REDUX UR6, R0 ;  /* 0x00000000000673c4 */ /* 0x000ee20000000000 */
[----:B-1----:R-:W-:Y:S01]  /*3640*/  ISETP.EQ.U32.AND P0, PT, R2, UR7, PT ;  /* 0x0000000702007c0c */ /* 0x002fe2000bf02070 */
[----:B--2---:R-:W-:Y:S01]  /*3650*/  IMAD.U32 R2, RZ, RZ, UR5 ;  /* 0x00000005ff027e24 */ /* 0x004fe2000f8e00ff */
[----:B---3--:R-:W-:-:S11]  /*3660*/  MOV R3, UR6 ;  /* 0x0000000600037c02 */ /* 0x008fd60008000f00 */
[----:B------:R4:W-:Y:S04]  /*3670*/  @P0 ATOMS.AND RZ, [UR4+0x14], R3 ;  /* 0x00001403ffff098c */ /* 0x0009e8000a800004 */
[----:B------:R4:W-:Y:S01]  /*3680*/  @P0 ATOMS.AND RZ, [UR4+0x18], R2 ;  /* 0x00001802ffff098c */ /* 0x0009e2000a800004 */
[----:B------:R-:W-:Y:S05]  /*3690*/  BRA `(.L_x_63) ;  /* 0x0000000000147947 */ /* 0x000fea0003800000 */
.L_x_62:
[----:B------:R-:W-:Y:S02]  /*36a0*/  MOV R2, 0x36c0 ;  /* 0x000036c000027802 */ /* 0x000fe40000000f00 */
[----:B---3-5:R-:W-:Y:S05]  /*36b0*/  CALL.REL.NOINC `($__internal_0_$__cuda_sm10x_tcgen05_guardrail_trap_col_being_dealloced_not_returned_by_alloc) ;  /* 0x000000a8005c7944 */ /* 0x028fea0003c00000 */
[----:B------:R-:W-:Y:S05]  /*36c0*/  BRA `(.L_x_63) ;  /* 0x0000000000087947 */ /* 0x000fea0003800000 */
.L_x_61:
[----:B------:R-:W-:Y:S02]  /*36d0*/  MOV R2, 0x36f0 ;  /* 0x000036f000027802 */ /* 0x000fe40000000f00 */
[----:B---3-5:R-:W-:Y:S05]  /*36e0*/  CALL.REL.NOINC `($__internal_2_$__cuda_sm10x_tcgen05_guardrail_trap_unallocated_columns_being_dealloced) ;  /* 0x000000a800687944 */ /* 0x028fea0003c00000 */
.L_x_63:
[----:B------:R-:W-:Y:S01]  /*36f0*/  NOP ;  /* 0x0000000000007918 */ /* 0x000fe20000000000 */
[----:B----4-:R-:W-:Y:S05]  /*3700*/  EXIT ;  /* 0x000000000000794d */ /* 0x010fea0003800000 */
.L_x_47:
[----:B------:R-:W-:-:S09]  /*3710*/  UISETP.NE.OR UP3, UPT, UR8, 0x3, UP3 ;  /* 0x000000030800788c */ /* 0x000fd20009f65670 */
[----:B------:R-:W-:Y:S05]  /*3720*/  BRA.U UP3, `(.L_x_64) ;  /* 0x0000001103147547 */ /* 0x000fea000b800000 */
[----:B------:R-:W1:Y:S01]  /*3730*/  LDC R0, c[0x0][0xb30] ;  /* 0x0002cc00ff007b82 */ /* 0x000e620000000800 */
[----:B------:R-:W2:Y:S01]  /*3740*/  LDCU.64 UR8, c[0x0][0x888] ;  /* 0x00011100ff0877ac */ /* 0x000ea20008000a00 */
[----:B------:R-:W-:Y:S02]  /*3750*/  HFMA2 R29, -RZ, RZ, 0, 0 ;  /* 0x00000000ff1d7431 */ /* 0x000fe400000001ff */
[----:B------:R-:W-:Y:S01]  /*3760*/  IMAD.MOV.U32 R31, RZ, RZ, 0x1 ;  /* 0x00000001ff1f7424 */ /* 0x000fe200078e00ff */
[----:B------:R-:W-:Y:S01]  /*3770*/  MOV R27, 0x4000 ;  /* 0x00004000001b7802 */ /* 0x000fe20000000f00 */
[----:B------:R-:W4:Y:S01]  /*3780*/  LDCU.64 UR4, c[0x0][0x890] ;  /* 0x00011200ff0477ac */ /* 0x000f220008000a00 */
[----:B------:R-:W-:Y:S01]  /*3790*/  IMAD.MOV.U32 R30, RZ, RZ, RZ ;  /* 0x000000ffff1e7224 */ /* 0x000fe200078e00ff */
[----:B------:R-:W3:Y:S01]  /*37a0*/  LDC R25, c[0x0][0x370] ;  /* 0x0000dc00ff197b82 */ /* 0x000ee20000000800 */
[----:B------:R-:W-:Y:S01]  /*37b0*/  UMOV UR7, 0x400 ;  /* 0x0000040000077882 */ /* 0x000fe20000000000 */
[----:B------:R-:W-:-:S02]  /*37c0*/  UPLOP3.LUT UP0, UPT, UPT, UPT, UPT, 0x40, 0x4 ;  /* 0x000000000004789c */ /* 0x000fc40003f0e870 */
[----:B------:R-:W-:-:S04]  /*37d0*/  ULEA UR7, UR37, UR7, 0x18 ;  /* 0x0000000725077291 */ /* 0x000fc8000f8ec0ff */
[----:B------:R-:W3:Y:S01]  /*37e0*/  LDC R2, c[0x0][0xb0c] ;  /* 0x0002c300ff027b82 */ /* 0x000ee20000000800 */
[----:B------:R-:W-:Y:S02]  /*37f0*/  UIADD3 UR13, UPT, UPT, UR7, 0x48, URZ ;  /* 0x00000048070d7890 */ /* 0x000fe4000fffe0ff */
[----:B--2---:R-:W-:Y:S02]  /*3800*/  UISETP.NE.U32.AND UP2, UPT, UR8, URZ, UPT ;  /* 0x000000ff0800728c */ /* 0x004fe4000bf45070 */
[----:B------:R-:W-:Y:S02]  /*3810*/  UIADD3 UR33, UPT, UPT, UR7, 0x30, URZ ;  /* 0x0000003007217890 */ /* 0x000fe4000fffe0ff */
[----:B----4-:R-:W-:Y:S01]  /*3820*/  UISETP.NE.U32.AND UP3, UPT, UR4, URZ, UPT ;  /* 0x000000ff0400728c */ /* 0x010fe2000bf65070 */
[----:B------:R-:W2:Y:S01]  /*3830*/  LDC R24, c[0x0][0xb20] ;  /* 0x0002c800ff187b82 */ /* 0x000ea20000000800 */
[----:B-1----:R-:W-:Y:S01]  /*3840*/  ISETP.NE.AND P1, PT, R0, 0x1, PT ;  /* 0x000000010000780c */ /* 0x002fe20003f25270 */
[----:B------:R-:W-:-:S02]  /*3850*/  UISETP.NE.AND.EX UP2, UPT, UR9, URZ, UPT, UP2 ;  /* 0x000000ff0900728c */ /* 0x000fc4000bf45320 */
[----:B------:R-:W-:Y:S02]  /*3860*/  UIADD3 UR25, UPT, UPT, UR7, 0x38, URZ ;  /* 0x0000003807197890 */ /* 0x000fe4000fffe0ff */
[----:B------:R-:W-:Y:S02]  /*3870*/  UIADD3 UR17, UPT, UPT, UR7, 0x40, URZ ;  /* 0x0000004007117890 */ /* 0x000fe4000fffe0ff */
[----:B------:R-:W1:Y:S01]  /*3880*/  LDC.64 R32, c[0x0][0x348] ;  /* 0x0000d200ff207b82 */ /* 0x000e620000000a00 */
[----:B------:R-:W-:Y:S02]  /*3890*/  UPRMT UR13, UR37, 0x654, UR13 ;  /* 0x00000654250d7896 */ /* 0x000fe4000800000d */
[----:B------:R-:W-:-:S05]  /*38a0*/  UISETP.NE.AND.EX UP3, UPT, UR5, URZ, UPT, UP3 ;  /* 0x000000ff0500728c */ /* 0x000fca000bf65330 */
[----:B------:R-:W4:Y:S08]  /*38b0*/  LDC.64 R16, c[0x0][0xb10] ;  /* 0x0002c400ff107b82 */ /* 0x000f300000000a00 */
[----:B------:R-:W1:Y:S08]  /*38c0*/  LDC.64 R6, c[0x0][0xb18] ;  /* 0x0002c600ff067b82 */ /* 0x000e700000000a00 */
[----:B------:R-:W1:Y:S08]  /*38d0*/  LDC.64 R4, c[0x0][0xb28] ;  /* 0x0002ca00ff047b82 */ /* 0x000e700000000a00 */
[----:B--23--:R-:W1:Y:S02]  /*38e0*/  LDC R26, c[0x0][0x374] ;  /* 0x0000dd00ff1a7b82 */ /* 0x00ce640000000800 */
.L_x_75:
[C---:B------:R-:W-:Y:S02]  /*38f0*/  LEA R0, R30.reuse, UR7, 0x3 ;  /* 0x000000071e007c11 */ /* 0x040fe4000f8e18ff */
[----:B------:R-:W-:Y:S02]  /*3900*/  SHF.L.U32 R3, R29, 0x1f, RZ ;  /* 0x0000001f1d037819 */ /* 0x000fe400000006ff */
[----:B------:R-:W-:Y:S02]  /*3910*/  LEA R20, R30, UR7, 0x4 ;  /* 0x000000071e147c11 */ /* 0x000fe4000f8e20ff */
[----:B--2---:R-:W2:Y:S02]  /*3920*/  SYNCS.PHASECHK.TRANS64.TRYWAIT P0, [R0+URZ+0x80], R3 ;  /* 0x00008003000075a7 */ /* 0x004ea400080011ff */
[----:B--2---:R-:W-:Y:S05]  /*3930*/  @!P0 BRA `(.L_x_65) ;  /* 0x000000a000ac8947 */ /* 0x004fea0003800000 */
.L_x_133:
[----:B------:R-:W-:Y:S01]  /*3940*/  ISETP.GE.AND P0, PT, R122, 0x1, PT ;  /* 0x000000017a00780c */ /* 0x000fe20003f06270 */
[----:B------:R-:W3:Y:S01]  /*3950*/  LDS.128 R20, [R20+0xf0] ;  /* 0x0000f00014147984 */ /* 0x000ee20000000c00 */
[----:B--2---:R-:W-:Y:S01]  /*3960*/  VIADD R0, R0, 0x90 ;  /* 0x0000009000007836 */ /* 0x004fe20000000000 */
[----:B------:R-:W-:Y:S01]  /*3970*/  @!PT LDS RZ, [RZ] ;  /* 0x00000000fffff984 */ /* 0x000fe20000000800 */
[----:B------:R-:W-:Y:S01]  /*3980*/  @!PT LDS RZ, [RZ] ;  /* 0x00000000fffff984 */ /* 0x000fe20000000800 */
[----:B------:R-:W-:Y:S01]  /*3990*/  @!PT LDS RZ, [RZ] ;  /* 0x00000000fffff984 */ /* 0x000fe20000000800 */
[----:B------:R-:W-:Y:S01]  /*39a0*/  @!PT LDS RZ, [RZ] ;  /* 0x00000000fffff984 */ /* 0x000fe20000000800 */
[----:B------:R2:W-:Y:S06]  /*39b0*/  MEMBAR.ALL.CTA ;  /* 0x0000000000007992 */ /* 0x0005ec0000008000 */
[----:B--2---:R-:W2:Y:S01]  /*39c0*/  FENCE.VIEW.ASYNC.S ;  /* 0x00000000000073c6 */ /* 0x004ea20000000000 */
[----:B------:R-:W-:Y:S04]  /*39d0*/  PRMT R0, RZ, 0x654, R0 ;  /* 0x00000654ff007816 */ /* 0x000fe80000000000 */
[----:B--2---:R2:W-:Y:S01]  /*39e0*/  SYNCS.ARRIVE.TRANS64.RED.A1T0 RZ, [R0+URZ], RZ ;  /* 0x000000ff00ff79a7 */ /* 0x0045e200081004ff */
[----:B---3--:R-:W-:Y:S11]  /*39f0*/  LOP3.LUT P3, RZ, R22, 0x1, RZ, 0xc0, !PT ;  /* 0x0000000116ff7812 */ /* 0x008ff6000786c0ff */
[----:B------:R-:W-:Y:S02]  /*3a00*/  @!UPT UIADD3 URZ, UPT, UPT, URZ, URZ, URZ ;  /* 0x000000fffffff290 */ /* 0x000fe4000fffe0ff */
[----:B------:R-:W-:Y:S02]  /*3a10*/  @P3 MOV R13, R20 ;  /* 0x00000014000d3202 */ /* 0x000fe40000000f00 */
[----:B------:R-:W-:Y:S01]  /*3a20*/  @P3 LOP3.LUT R8, R21, 0xffff, RZ, 0xc0, !PT ;  /* 0x0000ffff15083812 */ /* 0x000fe200078ec0ff */
[----:B--2---:R-:W-:Y:S06]  /*3a30*/  @!P0 BRA `(.L_x_66) ;  /* 0x0000000000a48947 */ /* 0x004fec0003800000 */
[----:B-1----:R-:W-:Y:S01]  /*3a40*/  IMAD.HI.U32 R35, R26, R7, RZ ;  /* 0x000000071a237227 */ /* 0x002fe200078e00ff */
[----:B------:R-:W-:Y:S02]  /*3a50*/  ISETP.NE.AND P0, PT, R6, 0x1, PT ;  /* 0x000000010600780c */ /* 0x000fe40003f05270 */
[----:B------:R-:W-:Y:S01]  /*3a60*/  ISETP.NE.AND P2, PT, R122, 0x1, PT ;  /* 0x000000017a00780c */ /* 0x000fe20003f45270 */
[----:B----4-:R-:W-:Y:S01]  /*3a70*/  IMAD.HI.U32 R34, R25, R16, RZ ;  /* 0x0000001019227227 */ /* 0x010fe200078e00ff */
[----:B------:R-:W-:Y:S02]  /*3a80*/  SHF.R.U32.HI R35, RZ, R24, R35 ;  /* 0x00000018ff237219 */ /* 0x000fe40000011623 */
[----:B------:R-:W-:Y:S01]  /*3a90*/  ISETP.NE.AND P4, PT, R2, 0x1, PT ;  /* 0x000000010200780c */ /* 0x000fe20003f85270 */
[----:B------:R-:W-:Y:S01]  /*3aa0*/  IMAD.HI.U32 R36, R13, R16, RZ ;  /* 0x000000100d247227 */ /* 0x000fe200078e00ff */
[----:B------:R-:W-:Y:S02]  /*3ab0*/  SHF.R.U32.HI R34, RZ, R17, R34 ;  /* 0x00000011ff227219 */ /* 0x000fe40000011622 */
[----:B------:R-:W-:Y:S01]  /*3ac0*/  SEL R3, R26, R35, !P0 ;  /* 0x000000231a037207 */ /* 0x000fe20004000000 */
[C---:B------:R-:W-:Y:S01]  /*3ad0*/  IMAD.HI.U32 R35, R8.reuse, R7, RZ ;  /* 0x0000000708237227 */ /* 0x040fe200078e00ff */
[----:B------:R-:W-:Y:S02]  /*3ae0*/  SEL R11, R25, R34, !P4 ;  /* 0x00000022190b7207 */ /* 0x000fe40006000000 */
[----:B------:R-:W-:Y:S01]  /*3af0*/  SHF.R.U32.HI R36, RZ, R17, R36 ;  /* 0x00000011ff247219 */ /* 0x000fe20000011624 */
[----:B------:R-:W-:Y:S01]  /*3b00*/  IMAD.HI.U32 R38, R3, R4, RZ ;  /* 0x0000000403267227 */ /* 0x000fe200078e00ff */
[----:B------:R-:W-:Y:S03]  /*3b10*/  SHF.R.U32.HI R35, RZ, R24, R35 ;  /* 0x00000018ff237219 */ /* 0x000fe60000011623 */
[----:B------:R-:W-:Y:S01]  /*3b20*/  IMAD.HI.U32 R34, R11, R4, RZ ;  /* 0x000000040b227227 */ /* 0x000fe200078e00ff */
[----:B------:R-:W-:Y:S02]  /*3b30*/  @P2 SHF.R.U32.HI R3, RZ, R5, R38 ;  /* 0x00000005ff032219 */ /* 0x000fe40000011626 */
[----:B------:R-:W-:Y:S02]  /*3b40*/  SEL R9, R8, R35, !P0 ;  /* 0x0000002308097207 */ /* 0x000fe40004000000 */
[----:B------:R-:W-:Y:S01]  /*3b50*/  @P2 SHF.R.U32.HI R11, RZ, R5, R34 ;  /* 0x00000005ff0b2219 */ /* 0x000fe20000011622 */
[C---:B------:R-:W-:Y:S01]  /*3b60*/  IMAD R10, R122.reuse, R3, RZ ;  /* 0x000000037a0a7224 */ /* 0x040fe200078e02ff */
[----:B------:R-:W-:Y:S01]  /*3b70*/  SEL R3, R13, R36, !P4 ;  /* 0x000000240d037207 */ /* 0x000fe20006000000 */
[C---:B------:R-:W-:Y:S03]  /*3b80*/  IMAD.HI.U32 R14, R9.reuse, R4, RZ ;  /* 0x00000004090e7227 */ /* 0x040fe600078e00ff */
[----:B------:R-:W-:Y:S01]  /*3b90*/  ISETP.GE.AND P0, PT, R9, R10, PT ;  /* 0x0000000a0900720c */ /* 0x000fe20003f06270 */
[C---:B------:R-:W-:Y:S01]  /*3ba0*/  IMAD R12, R122.reuse, R11, RZ ;  /* 0x0000000b7a0c7224 */ /* 0x040fe200078e02ff */
[-C--:B------:R-:W-:Y:S04]  /*3bb0*/  SHF.R.U32.HI R14, RZ, R5.reuse, R14 ;  /* 0x00000005ff0e7219 */ /* 0x080fe8000001160e */
[----:B------:R-:W-:Y:S02]  /*3bc0*/  ISETP.GE.OR P0, PT, R3, R12, P0 ;  /* 0x0000000c0300720c */ /* 0x000fe40000706670 */
[----:B------:R-:W-:Y:S05]  /*3bd0*/  SEL R15, R9, R14, !P2 ;  /* 0x0000000e090f7207 */ /* 0x000fea0005000000 */
[----:B------:R-:W-:Y:S04]  /*3be0*/  IMAD.MOV R14, RZ, RZ, -R15 ;  /* 0x000000ffff0e7224 */ /* 0x000fe800078e0a0f */
[----:B------:R-:W-:Y:S02]  /*3bf0*/  IMAD R14, R122, R14, R9 ;  /* 0x0000000e7a0e7224 */ /* 0x000fe400078e0209 */
[C---:B------:R-:W-:Y:S05]  /*3c00*/  @!P0 IMAD.HI.U32 R10, R3.reuse, R4, RZ ;  /* 0x00000004030a8227 */ /* 0x040fea00078e00ff */
[----:B------:R-:W-:Y:S04]  /*3c10*/  @!P0 SHF.R.U32.HI R10, RZ, R5, R10 ;  /* 0x00000005ff0a8219 */ /* 0x000fe8000001160a */
[----:B------:R-:W-:Y:S01]  /*3c20*/  @!P0 SEL R0, R3, R10, !P2 ;  /* 0x0000000a03008207 */ /* 0x000fe20005000000 */
[----:B------:R-:W-:Y:S03]  /*3c30*/  IMAD.MOV R10, RZ, RZ, -R3 ;  /* 0x000000ffff0a7224 */ /* 0x000fe600078e0a03 */
[----:B------:R-:W-:Y:S01]  /*3c40*/  @!P0 IADD3 R15, PT, PT, R15, -R0, RZ ;  /* 0x800000000f0f8210 */ /* 0x000fe20007ffe0ff */
[----:B------:R-:W-:Y:S01]  /*3c50*/  @!P0 IMAD R0, R11, R14, R0 ;  /* 0x0000000e0b008224 */ /* 0x000fe200078e0200 */
[----:B------:R-:W-:Y:S01]  /*3c60*/  IADD3 R11, PT, PT, -R9, RZ, RZ ;  /* 0x000000ff090b7210 */ /* 0x000fe20007ffe1ff */
[----:B------:R-:W-:Y:S02]  /*3c70*/  IMAD R13, R2, R10, R13 ;  /* 0x0000000a020d7224 */ /* 0x000fe400078e020d */
[----:B------:R-:W-:Y:S02]  /*3c80*/  @!P0 IMAD R9, R15, R122, R3 ;  /* 0x0000007a0f098224 */ /* 0x000fe400078e0203 */
[----:B------:R-:W-:Y:S02]  /*3c90*/  @!P0 IMAD.MOV.U32 R3, RZ, RZ, R0 ;  /* 0x000000ffff038224 */ /* 0x000fe400078e0000 */
[----:B------:R-:W-:Y:S02]  /*3ca0*/  IMAD R8, R6, R11, R8 ;  /* 0x0000000b06087224 */ /* 0x000fe400078e0208 */
[----:B------:R-:W-:Y:S02]  /*3cb0*/  IMAD R13, R3, R2, R13 ;  /* 0x00000002030d7224 */ /* 0x000fe400078e020d */
[----:B------:R-:W-:Y:S02]  /*3cc0*/  IMAD R8, R9, R6, R8 ;  /* 0x0000000609087224 */ /* 0x000fe400078e0208 */
.L_x_66:
[----:B------:R-:W-:Y:S05]  /*3cd0*/  BRA.U UP0, `(.L_x_67) ;  /* 0x0000000100107547 */ /* 0x000fea000b800000 */
[----:B------:R-:W-:Y:S04]  /*3ce0*/  MOV R0, UR6 ;  /* 0x0000000600007c02 */ /* 0x000fe80008000f00 */
[----:B------:R-:W-:Y:S04]  /*3cf0*/  SHF.L.U32 R3, R0, 0x1f, RZ ;  /* 0x0000001f00037819 */ /* 0x000fe800000006ff */
[----:B------:R-:W2:Y:S02]  /*3d00*/  SYNCS.PHASECHK.TRANS64.TRYWAIT P0, [UR7+0x78], R3 ;  /* 0x00007803ff0075a7 */ /* 0x000ea40008001107 */
[----:B--2---:R-:W-:Y:S05]  /*3d10*/  @!P0 BRA `(.L_x_68) ;  /* 0x0000009c00c88947 */ /* 0x004fea0003800000 */
.L_x_67:
[----:B------:R-:W-:Y:S02]  /*3d20*/  R2UR UR35, R19 ;  /* 0x00000000132372ca */ /* 0x000fe400000e0000 */
[----:B------:R-:W-:Y:S02]  /*3d30*/  R2UR UR34, R18 ;  /* 0x00000000122272ca */ /* 0x000fe400000e0000 */
[----:B------:R-:W-:Y:S02]  /*3d40*/  ISETP.NE.U32.AND P2, PT, RZ, UR4, PT ;  /* 0x00000004ff007c0c */ /* 0x000fe4000bf45070 */
[----:B------:R-:W-:Y:S02]  /*3d50*/  SHF.L.U32 R12, R31, 0x1f, RZ ;  /* 0x0000001f1f0c7819 */ /* 0x000fe400000006ff */
[----:B------:R-:W-:Y:S05]  /*3d60*/  ISETP.NE.AND.EX P2, PT, RZ, UR5, PT, P2 ;  /* 0x00000005ff007c0c */ /* 0x000fea000bf45320 */
[----:B------:R-:W-:Y:S02]  /*3d70*/  USHF.L.U32 UR35, UR35, 0x7, URZ ;  /* 0x0000000723237899 */ /* 0x000fe400080006ff */
[----:B------:R-:W-:Y:S01]  /*3d80*/  USHF.L.U32 UR34, UR34, 0x8, URZ ;  /* 0x0000000822227899 */ /* 0x000fe200080006ff */
[----:B------:R-:W-:Y:S11]  /*3d90*/  BRA.U !UP3, `(.L_x_69) ;  /* 0x000000010b347547 */ /* 0x000ff6000b800000 */
[----:B------:R-:W-:Y:S01]  /*3da0*/  UPLOP3.LUT UP1, UPT, UPT, UPT, UP2, 0x80, 0x8 ;  /* 0x000000000008789c */ /* 0x000fe20003f2f020 */
[----:B--2---:R-:W-:Y:S02]  /*3db0*/  HFMA2 R0, -RZ, RZ, 0, 5.9604644775390625e-08 ;  /* 0x00000001ff007431 */ /* 0x004fe400000001ff */
[----:B------:R-:W-:Y:S03]  /*3dc0*/  IMAD.MOV.U32 R175, RZ, RZ, 0x1 ;  /* 0x00000001ffaf7424 */ /* 0x000fe600078e00ff */
[----:B------:R-:W-:Y:S05]  /*3dd0*/  PLOP3.LUT P0, PT, PT, PT, UP1, 0x80, 0x8 ;  /* 0x000000000008781c */ /* 0x000fea0003f0f018 */
[----:B------:R-:W2:Y:S01]  /*3de0*/  @UP1 LDCU.64 UR10, c[0x0][0x888] ;  /* 0x00011100ff0a17ac */ /* 0x000ea20008000a00 */
[----:B------:R-:W-:Y:S07]  /*3df0*/  @UP1 UIMAD UR8, UR36, UR4, URZ ;  /* 0x00000004240812a4 */ /* 0x000fee000f8e02ff */
[----:B------:R-:W-:Y:S01]  /*3e00*/  @!P0 PRMT R175, R0, 0x7610, R175 ;  /* 0x0000761000af8816 */ /* 0x000fe200000000af */
[----:B--2---:R-:W-:Y:S03]  /*3e10*/  @UP1 UIMAD.WIDE UR10, UR8, 0x4, UR10 ;  /* 0x00000004080a18a5 */ /* 0x004fe6000f8e020a */
[----:B------:R-:W2:Y:S03]  /*3e20*/  @!UP1 LDCU UR8, c[0x0][0x880] ;  /* 0x00011000ff0897ac */ /* 0x000ea60008000800 */
[----:B------:R-:W-:Y:S01]  /*3e30*/  IMAD.U32 R10, RZ, RZ, UR10 ;  /* 0x0000000aff0a7e24 */ /* 0x000fe2000f8e00ff */
[----:B------:R-:W-:Y:S05]  /*3e40*/  MOV R11, UR11 ;  /* 0x0000000b000b7c02 */ /* 0x000fea0008000f00 */
[----:B-----5:R3:W5:Y:S02]  /*3e50*/  @P0 LDG.E R139, desc[UR38][R10.64] ;  /* 0x000000260a8b0981 */ /* 0x020764000c1e1900 */
[----:B--23--:R-:W-:Y:S07]  /*3e60*/  @!P0 IMAD.U32 R139, RZ, RZ, UR8 ;  /* 0x00000008ff8b8e24 */ /* 0x00cfee000f8e00ff */
.L_x_69:
[----:B-----5:R-:W-:Y:S01]  /*3e70*/  @!P2 FSETP.EQ.AND P0, PT, R139, RZ, PT ;  /* 0x000000ff8b00a20b */ /* 0x020fe20003f02000 */
[----:B------:R-:W-:Y:S01]  /*3e80*/  @!UPT UIADD3 URZ, UPT, UPT, URZ, URZ, URZ ;  /* 0x000000fffffff290 */ /* 0x000fe2000fffe0ff */
[----:B------:R-:W-:Y:S11]  /*3e90*/  @!P2 BRA `(.L_x_70) ;  /* 0x000000000014a947 */ /* 0x000ff60003800000 */
[----:B------:R-:W-:Y:S02]  /*3ea0*/  LOP3.LUT P2, RZ, R175, 0xff, RZ, 0xc0, !PT ;  /* 0x000000ffafff7812 */ /* 0x000fe4000784c0ff */
[----:B------:R-:W-:Y:S04]  /*3eb0*/  PLOP3.LUT P0, PT, PT, PT, UP1, 0x80, 0x8 ;  /* 0x000000000008781c */ /* 0x000fe80003f0f018 */
[----:B------:R-:W-:Y:S07]  /*3ec0*/  PLOP3.LUT P0, PT, P0, PT, PT, 0x8, 0x80 ;  /* 0x000000000080781c */ /* 0x000fee000070e170 */
[----:B------:R-:W-:Y:S11]  /*3ed0*/  @P2 FSETP.EQ.AND P0, PT, R139, RZ, PT ;  /* 0x000000ff8b00220b */ /* 0x000ff60003f02000 */
[----:B------:R-:W-:Y:S02]  /*3ee0*/  @!UPT UIADD3 URZ, UPT, UPT, URZ, URZ, URZ ;  /* 0x000000fffffff290 */ /* 0x000fe4000fffe0ff */
.L_x_70:
[----:B------:R-:W3:Y:S01]  /*3ef0*/  SYNCS.PHASECHK.TRANS64.TRYWAIT P2, [UR7+0x50], R12 ;  /* 0x0000500cff0075a7 */ /* 0x000ee20008041107 */
[----:B------:R-:W-:Y:S04]  /*3f00*/  ELECT P4, URZ, PT ;  /* 0x0000000000ff782f */ /* 0x000fe80003880000 */
[----:B------:R-:W-:Y:S11]  /*3f10*/  PLOP3.LUT P4, PT, P0, P4, PT, 0xf2, 0x2f ;  /* 0x00000000002f781c */ /* 0x000ff60000789e72 */
[----:B------:R-:W-:Y:S02]  /*3f20*/  @!UPT UIADD3 URZ, UPT, UPT, URZ, URZ, URZ ;  /* 0x000000fffffff290 */ /* 0x000fe4000fffe0ff */
[----:B-1----:R-:W-:Y:S05]  /*3f30*/  @!P4 IADD3 R9, P0, PT, R32, 0x580, RZ ;  /* 0x000005802009c810 */ /* 0x002fea0007f1e0ff */
[----:B--2---:R-:W-:Y:S01]  /*3f40*/  @!P4 IMAD.X R0, RZ, RZ, R33, P0 ;  /* 0x000000ffff00c224 */ /* 0x004fe200000e0621 */
[----:B---3--:R-:W-:Y:S07]  /*3f50*/  @!P2 BRA `(.L_x_71) ;  /* 0x0000009c0050a947 */ /* 0x008fee0003800000 */
.L_x_136:
[----:B------:R-:W-:Y:S01]  /*3f60*/  @!P4 R2UR UR8, R0 ;  /* 0x000000000008c2ca */ /* 0x000fe200000e0000 */
[----:B------:R-:W-:Y:S01]  /*3f70*/  VOTEU.ALL UP0, P4 ;  /* 0x0000000000ff7886 */ /* 0x000fe20002000000 */
[----:B------:R-:W-:Y:S01]  /*3f80*/  @!P4 R2UR UR9, R9 ;  /* 0x000000000909c2ca */ /* 0x000fe200000e0000 */
[----:B------:R-:W-:Y:S01]  /*3f90*/  @!P4 IMAD.MOV.U32 R0, RZ, RZ, 0x4000 ;  /* 0x00004000ff00c424 */ /* 0x000fe200078e00ff */
[----:B------:R-:W-:Y:S01]  /*3fa0*/  UMOV UR10, 0x0 ;  /* 0x00000000000a7882 */ /* 0x000fe20000000000 */
[----:B------:R-:W-:Y:S01]  /*3fb0*/  UMOV UR11, 0x10000000 ;  /* 0x10000000000b7882 */ /* 0x000fe20000000000 */
[----:B------:R-:W-:Y:S01]  /*3fc0*/  @!UP0 UIADD3 UR32, UPT, UPT, UR7, 0x400, URZ ;  /* 0x0000040007208890 */ /* 0x000fe2000fffe0ff */
[----:B------:R-:W-:Y:S01]  /*3fd0*/  @!P4 IADD3 R9, P0, PT, R32, 0x580, RZ ;  /* 0x000005802009c810 */ /* 0x000fe20007f1e0ff */
[----:B------:R-:W-:Y:S05]  /*3fe0*/  VOTEU.ALL UP0, P4 ;  /* 0x0000000000ff7886 */ /* 0x000fea0002000000 */
[----:B------:R-:W-:Y:S01]  /*3ff0*/  IMAD.U32 R11, RZ, RZ, UR8 ;  /* 0x00000008ff0b7e24 */ /* 0x000fe2000f8e00ff */
[----:B------:R-:W-:Y:S01]  /*4000*/  UPRMT UR8, UR37, 0x654, UR33 ;  /* 0x0000065425087896 */ /* 0x000fe20008000021 */
[----:B------:R-:W-:Y:S03]  /*4010*/  IMAD.U32 R10, RZ, RZ, UR9 ;  /* 0x00000009ff0a7e24 */ /* 0x000fe6000f8e00ff */
[----:B------:R-:W-:Y:S02]  /*4020*/  @!P4 R2UR UR15, R11 ;  /* 0x000000000b0fc2ca */ /* 0x000fe400000e0000 */
[----:B------:R-:W-:Y:S11]  /*4030*/  @!P4 R2UR UR14, R10 ;  /* 0x000000000a0ec2ca */ /* 0x000ff600000e0000 */
[----:B------:R-:W-:Y:S02]  /*4040*/  @!UPT UIADD3 URZ, UPT, UPT, URZ, URZ, URZ ;  /* 0x000000fffffff290 */ /* 0x000fe4000fffe0ff */
[----:B------:R2:W-:Y:S01]  /*4050*/  @!UP0 UTMALDG.3D [UR32], [UR14], desc[UR10] ;  /* 0x00000a200e0085b4 */ /* 0x0005e20008011000 */
[----:B------:R3:W-:Y:S01]  /*4060*/  @!P4 SYNCS.ARRIVE.TRANS64.RED.A0TR RZ, [UR7+0x30], R0 ;  /* 0x00003000ffffc9a7 */ /* 0x0007e20008300407 */
[----:B------:R-:W-:Y:S01]  /*4070*/  SYNCS.ARRIVE.TRANS64.RED.A1T0 RZ, [UR8], RZ ;  /* 0x000000ffffff79a7 */ /* 0x000fe20008100408 */
[----:B---3--:R-:W-:Y:S01]  /*4080*/  @!P4 IMAD.X R0, RZ, RZ, R33, P0 ;  /* 0x000000ffff00c224 */ /* 0x008fe200000e0621 */
[----:B------:R-:W3:Y:S02]  /*4090*/  SYNCS.PHASECHK.TRANS64.TRYWAIT P2, [UR7+0x58], R12 ;  /* 0x0000580cff0075a7 */ /* 0x000ee40008041107 */
[----:B--23--:R-:W-:Y:S05]  /*40a0*/  @!P2 BRA `(.L_x_72) ;  /* 0x0000009c0014a947 */ /* 0x00cfea0003800000 */
.L_x_138:
        /* <DEDUP_REMOVED lines=8> */
[----:B------:R-:W-:Y:S01]  /*4130*/  @!UP0 UIADD3 UR24, UPT, UPT, UR7, 0x4400, URZ ;  /* 0x0000440007188890 */ /* 0x000fe2000fffe0ff */
[----:B------:R-:W-:Y:S01]  /*4140*/  VOTEU.ALL UP0, P4 ;  /* 0x0000000000ff7886 */ /* 0x000fe20002000000 */
[----:B------:R-:W-:Y:S01]  /*4150*/  UMOV UR27, UR35 ;  /* 0x00000023001b7c82 */ /* 0x000fe20008000000 */
[----:B------:R-:W-:Y:S02]  /*4160*/  UMOV UR28, UR36 ;  /* 0x00000024001c7c82 */ /* 0x000fe40008000000 */
[----:B------:R-:W-:Y:S01]  /*4170*/  IMAD.U32 R11, RZ, RZ, UR8 ;  /* 0x00000008ff0b7e24 */ /* 0x000fe2000f8e00ff */
[----:B------:R-:W-:Y:S01]  /*4180*/  UPRMT UR8, UR37, 0x654, UR25 ;  /* 0x0000065425087896 */ /* 0x000fe20008000019 */
[----:B------:R-:W-:Y:S02]  /*4190*/  IMAD.U32 R10, RZ, RZ, UR9 ;  /* 0x00000009ff0a7e24 */ /* 0x000fe4000f8e00ff */
[----:B------:R-:W-:Y:S01]  /*41a0*/  @!P4 IMAD.X R18, RZ, RZ, R33, P0 ;  /* 0x000000ffff12c224 */ /* 0x000fe200000e0621 */
[----:B------:R-:W-:Y:S02]  /*41b0*/  @!P4 R2UR UR15, R11 ;  /* 0x000000000b0fc2ca */ /* 0x000fe400000e0000 */
[----:B------:R-:W-:Y:S11]  /*41c0*/  @!P4 R2UR UR14, R10 ;  /* 0x000000000a0ec2ca */ /* 0x000ff600000e0000 */
[----:B------:R-:W-:Y:S02]  /*41d0*/  @!UPT UIADD3 URZ, UPT, UPT, URZ, URZ, URZ ;  /* 0x000000fffffff290 */ /* 0x000fe4000fffe0ff */
[----:B------:R2:W-:Y:S01]  /*41e0*/  @!UP0 UTMALDG.3D [UR24], [UR14], desc[UR10] ;  /* 0x00000a180e0085b4 */ /* 0x0005e20008011000 */
[----:B------:R2:W-:Y:S01]  /*41f0*/  @!P4 SYNCS.ARRIVE.TRANS64.RED.A0TR RZ, [UR7+0x38], R0 ;  /* 0x00003800ffffc9a7 */ /* 0x0005e20008300407 */
[----:B------:R-:W-:Y:S01]  /*4200*/  SYNCS.ARRIVE.TRANS64.RED.A1T0 RZ, [UR8], RZ ;  /* 0x000000ffffff79a7 */ /* 0x000fe20008100408 */
[----:B------:R-:W3:Y:S02]  /*4210*/  SYNCS.PHASECHK.TRANS64.TRYWAIT P2, [UR7+0x60], R12 ;  /* 0x0000600cff0075a7 */ /* 0x000ee40008041107 */
[----:B--23--:R-:W-:Y:S05]  /*4220*/  @!P2 BRA `(.L_x_73) ;  /* 0x0000009800cca947 */ /* 0x00cfea0003800000 */
.L_x_140:
[----:B------:R-:W2:Y:S01]  /*4230*/  LDC.64 R14, c[0x0][0xb10] ;  /* 0x0002c400ff0e7b82 */ /* 0x000ea20000000a00 */
[----:B------:R-:W-:Y:S01]  /*4240*/  @!P4 R2UR UR8, R18 ;  /* 0x000000001208c2ca */ /* 0x000fe200000e0000 */
[----:B------:R-:W-:Y:S01]  /*4250*/  VOTEU.ALL UP0, P4 ;  /* 0x0000000000ff7886 */ /* 0x000fe20002000000 */
[----:B------:R-:W-:Y:S01]  /*4260*/  @!P4 R2UR UR9, R19 ;  /* 0x000000001309c2ca */ /* 0x000fe200000e0000 */
[----:B------:R-:W-:Y:S01]  /*4270*/  UMOV UR10, 0x0 ;  /* 0x00000000000a7882 */ /* 0x000fe20000000000 */
[----:B------:R-:W-:Y:S03]  /*4280*/  UMOV UR11, 0x10000000 ;  /* 0x10000000000b7882 */ /* 0x000fe60000000000 */
[----:B------:R-:W3:Y:S01]  /*4290*/  LDC.64 R10, c[0x0][0xb18] ;  /* 0x0002c600ff0a7b82 */ /* 0x000ee20000000a00 */
[----:B------:R-:W-:Y:S01]  /*42a0*/  @!UP0 UIADD3 UR18, UPT, UPT, UR34, 0x80, URZ ;  /* 0x0000008022128890 */ /* 0x000fe2000fffe0ff */
[----:B------:R-:W-:Y:S01]  /*42b0*/  @P3 SHF.R.U32.HI R28, RZ, 0x10, R21 ;  /* 0x00000010ff1c3819 */ /* 0x000fe20000011615 */
[----:B------:R-:W-:Y:S01]  /*42c0*/  @!UP0 UIADD3 UR16, UPT, UPT, UR7, 0x8400, URZ ;  /* 0x0000840007108890 */ /* 0x000fe2000fffe0ff */
[----:B------:R-:W-:Y:S01]  /*42d0*/  VIADD R30, R30, 0x1 ;  /* 0x000000011e1e7836 */ /* 0x000fe20000000000 */
[----:B------:R-:W-:Y:S03]  /*42e0*/  VOTEU.ALL UP0, P4 ;  /* 0x0000000000ff7886 */ /* 0x000fe60002000000 */
[----:B------:R-:W5:Y:S01]  /*42f0*/  @!P1 LDC R0, c[0x0][0xb20] ;  /* 0x0002c800ff009b82 */ /* 0x000f620000000800 */
[----:B------:R-:W-:Y:S01]  /*4300*/  UMOV UR19, UR35 ;  /* 0x0000002300137c82 */ /* 0x000fe20008000000 */
[----:B------:R-:W-:Y:S01]  /*4310*/  IMAD.U32 R19, RZ, RZ, UR8 ;  /* 0x00000008ff137e24 */ /* 0x000fe2000f8e00ff */
[----:B------:R-:W-:Y:S05]  /*4320*/  UMOV UR20, UR36 ;  /* 0x0000002400147c82 */ /* 0x000fea0008000000 */
[----:B-1----:R-:W1:Y:S01]  /*4330*/  @!P1 LDC R3, c[0x0][0xb0c] ;  /* 0x0002c300ff039b82 */ /* 0x002e620000000800 */
[----:B------:R-:W-:Y:S01]  /*4340*/  IMAD.U32 R18, RZ, RZ, UR9 ;  /* 0x00000009ff127e24 */ /* 0x000fe2000f8e00ff */
[----:B------:R-:W-:Y:S01]  /*4350*/  UPRMT UR8, UR37, 0x654, UR17 ;  /* 0x0000065425087896 */ /* 0x000fe20008000011 */
[----:B------:R-:W-:Y:S03]  /*4360*/  @!P4 R2UR UR15, R19 ;  /* 0x00000000130fc2ca */ /* 0x000fe600000e0000 */
[----:B------:R-:W-:Y:S01]  /*4370*/  @!P4 R2UR UR14, R18 ;  /* 0x00000000120ec2ca */ /* 0x000fe200000e0000 */
[----:B------:R-:W-:Y:S11]  /*4380*/  @!P4 IMAD.MOV.U32 R18, RZ, RZ, 0x4000 ;  /* 0x00004000ff12c424 */ /* 0x000ff600078e00ff */
[----:B------:R-:W-:Y:S01]  /*4390*/  @!UPT UIADD3 URZ, UPT, UPT, URZ, URZ, URZ ;  /* 0x000000fffffff290 */ /* 0x000fe2000fffe0ff */
[----:B------:R1:W-:Y:S01]  /*43a0*/  @!UP0 UTMALDG.3D [UR16], [UR14], desc[UR10] ;  /* 0x00000a100e0085b4 */ /* 0x0003e20008011000 */
[----:B------:R1:W-:Y:S02]  /*43b0*/  @!P4 SYNCS.ARRIVE.TRANS64.RED.A0TR RZ, [UR7+0x40], R18 ;  /* 0x00004012ffffc9a7 */ /* 0x0003e40008300407 */
[----:B-1----:R-:W-:Y:S01]  /*43c0*/  @!P1 ISETP.NE.AND P2, PT, R3, 0x1, PT ;  /* 0x000000010300980c */ /* 0x002fe20003f45270 */
[C---:B--2---:R-:W-:Y:S01]  /*43d0*/  @!P1 IMAD.HI.U32 R14, R13.reuse, R14, RZ ;  /* 0x0000000e0d0e9227 */ /* 0x044fe200078e00ff */
[----:B---3--:R-:W-:Y:S03]  /*43e0*/  @!P1 ISETP.NE.AND P0, PT, R10, 0x1, PT ;  /* 0x000000010a00980c */ /* 0x008fe60003f05270 */
[C---:B------:R-:W-:Y:S01]  /*43f0*/  @!P1 IMAD.HI.U32 R11, R8.reuse, R11, RZ ;  /* 0x0000000b080b9227 */ /* 0x040fe200078e00ff */
[----:B------:R-:W-:Y:S04]  /*4400*/  @!P1 SHF.R.U32.HI R14, RZ, R15, R14 ;  /* 0x0000000fff0e9219 */ /* 0x000fe8000001160e */
[----:B-----5:R-:W-:Y:S01]  /*4410*/  @!P1 SHF.R.U32.HI R9, RZ, R0, R11 ;  /* 0x00000000ff099219 */ /* 0x020fe2000001160b */
[----:B------:R-:W-:Y:S01]  /*4420*/  SYNCS.ARRIVE.TRANS64.RED.A1T0 RZ, [UR8], RZ ;  /* 0x000000ffffff79a7 */ /* 0x000fe20008100408 */
[----:B------:R-:W-:Y:S02]  /*4430*/  @!P1 SEL R14, R13, R14, !P2 ;  /* 0x0000000e0d0e9207 */ /* 0x000fe40005000000 */
[----:B------:R-:W-:Y:S01]  /*4440*/  @!P1 SEL R9, R8, R9, !P0 ;  /* 0x0000000908099207 */ /* 0x000fe20004000000 */
[----:B------:R-:W1:Y:S04]  /*4450*/  SYNCS.PHASECHK.TRANS64.TRYWAIT P5, [UR7+0x68], R12 ;  /* 0x0000680cff0075a7 */ /* 0x000e6800080a1107 */
[----:B------:R-:W-:Y:S02]  /*4460*/  @!P1 IMAD.IADD R0, R9, 0x1, -R14 ;  /* 0x0000000109009824 */ /* 0x000fe400078e0a0e */
[----:B------:R-:W-:Y:S02]  /*4470*/  @!P1 IMAD.IADD R9, R14, 0x1, -R9 ;  /* 0x000000010e099824 */ /* 0x000fe400078e0a09 */
[----:B------:R-:W-:Y:S02]  /*4480*/  @!P1 IMAD R13, R0, R3, R13 ;  /* 0x00000003000d9224 */ /* 0x000fe400078e020d */
[----:B------:R-:W-:Y:S01]  /*4490*/  @!P1 IMAD R8, R9, R10, R8 ;  /* 0x0000000a09089224 */ /* 0x000fe200078e0208 */
[----:B-1----:R-:W-:Y:S06]  /*44a0*/  @!P5 BRA `(.L_x_74) ;  /* 0x000000980044d947 */ /* 0x002fec0003800000 */
.L_x_142:
[----:B-1----:R-:W-:Y:S01]  /*44b0*/  @!P4 IADD3 R3, P0, PT, R32, 0x580, RZ ;  /* 0x000005802003c810 */ /* 0x002fe20007f1e0ff */
[----:B------:R-:W-:Y:S01]  /*44c0*/  VOTEU.ALL UP0, P4 ;  /* 0x0000000000ff7886 */ /* 0x000fe20002000000 */
[----:B------:R-:W-:Y:S01]  /*44d0*/  UMOV UR18, 0x0 ;  /* 0x0000000000127882 */ /* 0x000fe20000000000 */
[----:B------:R-:W-:Y:S01]  /*44e0*/  UMOV UR19, 0x10000000 ;  /* 0x1000000000137882 */ /* 0x000fe20000000000 */
[----:B------:R-:W-:Y:S01]  /*44f0*/  @!P4 R2UR UR9, R3 ;  /* 0x000000000309c2ca */ /* 0x000fe200000e0000 */
[----:B------:R-:W-:Y:S01]  /*4500*/  @!P4 IMAD.X R0, RZ, RZ, R33, P0 ;  /* 0x000000ffff00c224 */ /* 0x000fe200000e0621 */
[----:B------:R-:W-:Y:S01]  /*4510*/  @!UP0 UIADD3 UR10, UPT, UPT, UR34, 0xc0, URZ ;  /* 0x000000c0220a8890 */ /* 0x000fe2000fffe0ff */
[----:B------:R-:W-:Y:S01]  /*4520*/  ISETP.NE.AND P0, PT, R30, 0x2, PT ;  /* 0x000000021e00780c */ /* 0x000fe20003f05270 */
[----:B------:R-:W-:Y:S01]  /*4530*/  UMOV UR11, UR35 ;  /* 0x00000023000b7c82 */ /* 0x000fe20008000000 */
[----:B------:R-:W-:Y:S01]  /*4540*/  UMOV UR12, UR36 ;  /* 0x00000024000c7c82 */ /* 0x000fe20008000000 */
[----:B------:R-:W-:Y:S01]  /*4550*/  @!P4 R2UR UR8, R0 ;  /* 0x000000000008c2ca */ /* 0x000fe200000e0000 */
[----:B------:R-:W-:Y:S01]  /*4560*/  IMAD.IADD R18, R8, 0x1, R173 ;  /* 0x0000000108127824 */ /* 0x000fe200078e02ad */
[----:B------:R-:W-:Y:S01]  /*4570*/  @P3 R2UR UR36, R28 ;  /* 0x000000001c2432ca */ /* 0x000fe200000e0000 */
[----:B------:R-:W-:Y:S01]  /*4580*/  IMAD.IADD R19, R13, 0x1, R174 ;  /* 0x000000010d137824 */ /* 0x000fe200078e02ae */
[----:B------:R-:W-:Y:S02]  /*4590*/  SEL R0, RZ, 0x1, P0 ;  /* 0x00000001ff007807 */ /* 0x000fe40000000000 */
[----:B------:R-:W-:Y:S01]  /*45a0*/  LOP3.LUT R31, R31, 0x1, RZ, 0x3c, !PT ;  /* 0x000000011f1f7812 */ /* 0x000fe200078e3cff */
[----:B------:R-:W-:Y:S01]  /*45b0*/  IMAD.U32 R10, RZ, RZ, UR9 ;  /* 0x00000009ff0a7e24 */ /* 0x000fe2000f8e00ff */
[----:B------:R-:W-:Y:S01]  /*45c0*/  @!UP0 UIADD3 UR9, UPT, UPT, UR7, 0x48, URZ ;  /* 0x0000004807098890 */ /* 0x000fe2000fffe0ff */
[----:B------:R-:W-:Y:S02]  /*45d0*/  LOP3.LUT R29, R29, R0, RZ, 0x3c, !PT ;  /* 0x000000001d1d7212 */ /* 0x000fe400078e3cff */
[----:B------:R-:W-:Y:S02]  /*45e0*/  SEL R30, R30, RZ, P0 ;  /* 0x000000ff1e1e7207 */ /* 0x000fe40000000000 */
[----:B------:R-:W-:Y:S01]  /*45f0*/  IMAD.U32 R11, RZ, RZ, UR8 ;  /* 0x00000008ff0b7e24 */ /* 0x000fe2000f8e00ff */
[----:B------:R-:W-:Y:S01]  /*4600*/  @!P4 R2UR UR14, R10 ;  /* 0x000000000a0ec2ca */ /* 0x000fe200000e0000 */
[----:B------:R-:W-:Y:S01]  /*4610*/  @!UP0 UIADD3 UR8, UPT, UPT, UR7, 0xc400, URZ ;  /* 0x0000c40007088890 */ /* 0x000fe2000fffe0ff */
[----:B------:R-:W-:Y:S02]  /*4620*/  VOTEU.ALL UP0, P4 ;  /* 0x0000000000ff7886 */ /* 0x000fe40002000000 */
[----:B------:R-:W-:Y:S11]  /*4630*/  @!P4 R2UR UR15, R11 ;  /* 0x000000000b0fc2ca */ /* 0x000ff600000e0000 */
[----:B------:R-:W-:Y:S02]  /*4640*/  @!UPT UIADD3 URZ, UPT, UPT, URZ, URZ, URZ ;  /* 0x000000fffffff290 */ /* 0x000fe4000fffe0ff */
[----:B------:R2:W-:Y:S01]  /*4650*/  @!UP0 UTMALDG.3D [UR8], [UR14], desc[UR18] ;  /* 0x000012080e0085b4 */ /* 0x0005e20008011000 */
[----:B------:R2:W-:Y:S01]  /*4660*/  @!P4 SYNCS.ARRIVE.TRANS64.RED.A0TR RZ, [UR7+0x48], R27 ;  /* 0x0000481bffffc9a7 */ /* 0x0005e20008300407 */
[----:B------:R-:W-:Y:S01]  /*4670*/  UPLOP3.LUT UP0, UPT, UPT, UPT, UPT, 0x80, 0x8 ;  /* 0x000000000008789c */ /* 0x000fe20003f0f070 */
[----:B------:R-:W-:Y:S01]  /*4680*/  SYNCS.ARRIVE.TRANS64.RED.A1T0 RZ, [UR13], RZ ;  /* 0x000000ffffff79a7 */ /* 0x000fe2000810040d */
[----:B------:R-:W-:Y:S09]  /*4690*/  @P3 BRA `(.L_x_75) ;  /* 0xfffffff000943947 */ /* 0x000ff2000383ffff */
[----:B------:R-:W-:-:S04]  /*46a0*/  SHF.L.U32 R3, R31, 0x1f, RZ ;  /* 0x0000001f1f037819 */ /* 0x000fc800000006ff */
[----:B------:R-:W1:Y:S02]  /*46b0*/  SYNCS.PHASECHK.TRANS64.TRYWAIT P0, [UR7+0x50], R3 ;  /* 0x00005003ff0075a7 */ /* 0x000e640008001107 */
[----:B-1----:R-:W-:Y:S05]  /*46c0*/  @!P0 BRA `(.L_x_76) ;  /* 0x0000009400d48947 */ /* 0x002fea0003800000 */
.L_x_144:
[----:B------:R-:W3:Y:S02]  /*46d0*/  SYNCS.PHASECHK.TRANS64.TRYWAIT P0, [UR7+0x58], R3 ;  /* 0x00005803ff0075a7 */ /* 0x000ee40008001107 */
[----:B---3--:R-:W-:Y:S05]  /*46e0*/  @!P0 BRA `(.L_x_77) ;  /* 0x0000009400e48947 */ /* 0x008fea0003800000 */
.L_x_146:
[----:B------:R-:W3:Y:S02]  /*46f0*/  SYNCS.PHASECHK.TRANS64.TRYWAIT P0, [UR7+0x60], R3 ;  /* 0x00006003ff0075a7 */ /* 0x000ee40008001107 */
[----:B---3--:R-:W-:Y:S05]  /*4700*/  @!P0 BRA `(.L_x_78) ;  /* 0x0000009400f48947 */ /* 0x008fea0003800000 */
.L_x_148:
[----:B-1----:R-:W-:-:S07]  /*4710*/  MOV R0, UR7 ;  /* 0x0000000700007c02 */ /* 0x002fce0008000f00 */
.L_x_79:
[----:B-1----:R-:W-:-:S04]  /*4720*/  SHF.L.U32 R3, R31, 0x1f, RZ ;  /* 0x0000001f1f037819 */ /* 0x002fc800000006ff */
[----:B------:R1:W3:Y:S03]  /*4730*/  SYNCS.PHASECHK.TRANS64.TRYWAIT P0, [R0+URZ+0x68], R3 ;  /* 0x00006803000075a7 */ /* 0x0002e600080011ff */
[----:B---3--:R-:W-:Y:S05]  /*4740*/  @!P0 NANOSLEEP.SYNCS 0x989680 ;  /* 0x009896800000895d */ /* 0x008fea0003900000 */
[----:B------:R-:W3:Y:S02]  /*4750*/  @!P0 SYNCS.PHASECHK.TRANS64 P0, [R0+URZ+0x68], R3 ;  /* 0x00006803000085a7 */ /* 0x000ee400080010ff */
[----:B--23--:R-:W-:Y:S05]  /*4760*/  @P0 EXIT ;  /* 0x000000000000094d */ /* 0x00cfea0003800000 */
[----:B------:R-:W-:Y:S05]  /*4770*/  BRA `(.L_x_79) ;  /* 0xfffffffc00e87947 */ /* 0x000fea000383ffff */
.L_x_64:
[----:B------:R-:W-:-:S06]  /*4780*/  UISETP.GE.AND UP0, UPT, UR8, 0x4, UPT ;  /* 0x000000040800788c */ /* 0x000fcc000bf06270 */
[----:B------:R-:W-:-:S13]  /*4790*/  PLOP3.LUT P0, PT, PT, PT, UP0, 0x80, 0x8 ;  /* 0x000000000008781c */ /* 0x000fda0003f0f008 */
[----:B------:R-:W-:Y:S05]  /*47a0*/  @!P0 EXIT ;  /* 0x000000000000894d */ /* 0x000fea0003800000 */
[----:B------:R-:W-:Y:S01]  /*47b0*/  BAR.SYNC.DEFER_BLOCKING 0x6, 0xa0 ;  /* 0x0182800000007b1d */ /* 0x000fe20000010000 */
[C---:B------:R-:W-:Y:S01]  /*47c0*/  IMAD.SHL.U32 R3, R197.reuse, 0x40, RZ ;  /* 0x00000040c5037824 */ /* 0x040fe200078e00ff */
[C---:B------:R-:W-:Y:S01]  /*47d0*/  LOP3.LUT R195, R197.reuse, 0x1, RZ, 0xc0, !PT ;  /* 0x00000001c5c37812 */ /* 0x040fe200078ec0ff */
[C---:B------:R-:W-:Y:S01]  /*47e0*/  IMAD.U32 R127, R197.reuse, 0x10000, RZ ;  /* 0x00010000c57f7824 */ /* 0x040fe200078e00ff */
[----:B------:R-:W-:Y:S01]  /*47f0*/  CS2R R190, SRZ ;  /* 0x0000000000be7805 */ /* 0x000fe2000001ff00 */
[----:B------:R-:W-:Y:S01]  /*4800*/  IMAD.SHL.U32 R196, R197, 0x8, RZ ;  /* 0x00000008c5c47824 */ /* 0x000fe200078e00ff */
[----:B------:R-:W-:Y:S02]  /*4810*/  UMOV UR41, 0x400 ;  /* 0x0000040000297882 */ /* 0x000fe40000000000 */
[----:B------:R-:W1:Y:S01]  /*4820*/  LDC R181, c[0x0][0x370] ;  /* 0x0000dc00ffb57b82 */ /* 0x000e620000000800 */
[----:B------:R-:W-:Y:S01]  /*4830*/  ULEA UR41, UR37, UR41, 0x18 ;  /* 0x0000002925297291 */ /* 0x000fe2000f8ec0ff */
[----:B------:R-:W-:Y:S01]  /*4840*/  ISETP.NE.U32.AND P0, PT, R195, 0x1, PT ;  /* 0x00000001c300780c */ /* 0x000fe20003f05070 */
[----:B------:R-:W-:Y:S01]  /*4850*/  IMAD.MOV.U32 R194, RZ, RZ, 0x2 ;  /* 0x00000002ffc27424 */ /* 0x000fe200078e00ff */
[----:B------:R-:W-:Y:S01]  /*4860*/  LOP3.LUT R5, R3, 0x1c0, RZ, 0xc0, !PT ;  /* 0x000001c003057812 */ /* 0x000fe200078ec0ff */
[----:B------:R-:W-:Y:S01]  /*4870*/  IMAD.MOV.U32 R193, RZ, RZ, 0x4 ;  /* 0x00000004ffc17424 */ /* 0x000fe200078e00ff */
[----:B------:R-:W-:Y:S01]  /*4880*/  LOP3.LUT R127, R127, 0x600000, RZ, 0xc0, !PT ;  /* 0x006000007f7f7812 */ /* 0x000fe200078ec0ff */
[----:B------:R-:W-:Y:S01]  /*4890*/  IMAD.MOV.U32 R126, RZ, RZ, RZ ;  /* 0x000000ffff7e7224 */ /* 0x000fe200078e00ff */
[----:B------:R-:W2:Y:S01]  /*48a0*/  LDC R182, c[0x0][0x374] ;  /* 0x0000dd00ffb67b82 */ /* 0x000ea20000000800 */
[----:B------:R-:W-:Y:S01]  /*48b0*/  R2P PR, R197, 0x6 ;  /* 0x00000006c5007804 */ /* 0x000fe20000000000 */
[----:B------:R-:W-:Y:S01]  /*48c0*/  IMAD.MOV.U32 R192, RZ, RZ, RZ ;  /* 0x000000ffffc07224 */ /* 0x000fe200078e00ff */
[----:B------:R-:W-:Y:S01]  /*48d0*/  LOP3.LUT R196, R5, 0x38, R196, 0xf8, !PT ;  /* 0x0000003805c47812 */ /* 0x000fe200078ef8c4 */
[----:B------:R-:W-:Y:S01]  /*48e0*/  IMAD.MOV.U32 R179, RZ, RZ, RZ ;  /* 0x000000ffffb37224 */ /* 0x000fe200078e00ff */
[----:B------:R-:W-:Y:S01]  /*48f0*/  LOP3.LUT R197, R197, 0x60, RZ, 0xc0, !PT ;  /* 0x00000060c5c57812 */ /* 0x000fe200078ec0ff */
[----:B------:R-:W4:Y:S01]  /*4900*/  LDCU.64 UR46, c[0x0][0x348] ;  /* 0x00006900ff2e77ac */ /* 0x000f220008000a00 */
[----:B------:R-:W-:Y:S01]  /*4910*/  LOP3.LUT R196, R196, 0x1e00, R3, 0xf8, !PT ;  /* 0x00001e00c4c47812 */ /* 0x000fe200078ef803 */
[----:B------:R-:W3:Y:S01]  /*4920*/  LDS R0, [UR41+0x110] ;  /* 0x00011029ff007984 */ /* 0x000ee20008000800 */
[----:B------:R-:W-:Y:S01]  /*4930*/  SEL R194, R194, 0xfffffffe, !P1 ;  /* 0xfffffffec2c27807 */ /* 0x000fe20004800000 */
[----:B------:R-:W-:Y:S01]  /*4940*/  UMOV UR44, 0x1 ;  /* 0x00000001002c7882 */ /* 0x000fe20000000000 */
[----:B------:R-:W-:Y:S01]  /*4950*/  SEL R193, R193, 0xfffffffc, !P2 ;  /* 0xfffffffcc1c17807 */ /* 0x000fe20005000000 */
[----:B------:R-:W-:Y:S01]  /*4960*/  UIADD3 UR40, UPT, UPT, UR41, 0x400, URZ ;  /* 0x0000040029287890 */ /* 0x000fe2000fffe0ff */
[----:B------:R-:W-:Y:S01]  /*4970*/  UMOV UR43, URZ ;  /* 0x000000ff002b7c82 */ /* 0x000fe20008000000 */
[----:B------:R-:W-:Y:S01]  /*4980*/  UMOV UR42, URZ ;  /* 0x000000ff002a7c82 */ /* 0x000fe20008000000 */
[----:B---3--:R-:W-:Y:S01]  /*4990*/  IMAD.IADD R127, R0, 0x1, R127 ;  /* 0x00000001007f7824 */ /* 0x008fe200078e027f */
[----:B-12-4-:R-:W-:-:S08]  /*49a0*/  P2R R0, PR, RZ, 0x1 ;  /* 0x00000001ff007803 */ /* 0x016fd00000000000 */
.L_x_107:
[----:B------:R-:W-:Y:S02]  /*49b0*/  LEA R0, R179, UR41, 0x3 ;  /* 0x00000029b3007c11 */ /* 0x000fe4000f8e18ff */
[----:B------:R-:W-:Y:S02]  /*49c0*/  SHF.L.U32 R3, R191, 0x1f, RZ ;  /* 0x0000001fbf037819 */ /* 0x000fe400000006ff */
[----:B------:R-:W-:Y:S02]  /*49d0*/  LEA R8, R179, UR41, 0x4 ;  /* 0x00000029b3087c11 */ /* 0x000fe4000f8e20ff */
[----:B------:R-:W1:Y:S02]  /*49e0*/  SYNCS.PHASECHK.TRANS64.TRYWAIT P0, [R0+URZ+0x80], R3 ;  /* 0x00008003000075a7 */ /* 0x000e6400080011ff */
[----:B-1----:R-:W-:Y:S05]  /*49f0*/  @!P0 BRA `(.L_x_80) ;  /* 0x0000009400508947 */ /* 0x002fea0003800000 */
.L_x_149:
[----:B------:R-:W2:Y:S01]  /*4a00*/  LDS.128 R8, [R8+0xf0] ;  /* 0x0000f00008087984 */ /* 0x000ea20000000c00 */
[----:B------:R-:W-:Y:S01]  /*4a10*/  ISETP.GE.AND P0, PT, R122, 0x1, PT ;  /* 0x000000017a00780c */ /* 0x000fe20003f06270 */
        /* <DEDUP_REMOVED lines=9> */
[----:B--2---:R-:W-:-:S04]  /*4ab0*/  LOP3.LUT P3, RZ, R10, 0x1, RZ, 0xc0, !PT ;  /* 0x000000010aff7812 */ /* 0x004fc8000786c0ff */
[----:B------:R-:W-:-:S09]  /*4ac0*/  P2R R200, PR, RZ, 0x8 ;  /* 0x00000008ffc87803 */ /* 0x000fd20000000000 */
[----:B------:R-:W-:Y:S02]  /*4ad0*/  @P3 MOV R187, R8 ;  /* 0x0000000800bb3202 */ /* 0x000fe40000000f00 */
[----:B------:R-:W-:Y:S01]  /*4ae0*/  @P3 LOP3.LUT R188, R9, 0xffff, RZ, 0xc0, !PT ;  /* 0x0000ffff09bc3812 */ /* 0x000fe200078ec0ff */
[----:B-1----:R-:W-:Y:S06]  /*4af0*/  @!P0 BRA `(.L_x_81) ;  /* 0x0000000000b88947 */ /* 0x002fec0003800000 */
[----:B------:R-:W1:Y:S01]  /*4b00*/  LDC.64 R4, c[0x0][0xb18] ;  /* 0x0002c600ff047b82 */ /* 0x000e620000000a00 */
[----:B------:R-:W-:-:S07]  /*4b10*/  ISETP.NE.AND P0, PT, R122, 0x1, PT ;  /* 0x000000017a00780c */ /* 0x000fce0003f05270 */
[----:B------:R-:W2:Y:S08]  /*4b20*/  LDC.64 R6, c[0x0][0xb10] ;  /* 0x0002c400ff067b82 */ /* 0x000eb00000000a00 */
[----:B------:R-:W3:Y:S08]  /*4b30*/  LDC R0, c[0x0][0xb20] ;  /* 0x0002c800ff007b82 */ /* 0x000ef00000000800 */
[----:B------:R-:W4:Y:S01]  /*4b40*/  LDC R12, c[0x0][0xb0c] ;  /* 0x0002c300ff0c7b82 */ /* 0x000f220000000800 */
[----:B-1----:R-:W-:Y:S01]  /*4b50*/  IMAD.HI.U32 R13, R182, R5, RZ ;  /* 0x00000005b60d7227 */ /* 0x002fe200078e00ff */
[----:B------:R-:W-:-:S03]  /*4b60*/  ISETP.NE.AND P1, PT, R4, 0x1, PT ;  /* 0x000000010400780c */ /* 0x000fc60003f25270 */
[----:B------:R-:W-:-:S03]  /*4b70*/  IMAD.HI.U32 R5, R188, R5, RZ ;  /* 0x00000005bc057227 */ /* 0x000fc600078e00ff */
[----:B------:R-:W1:Y:S01]  /*4b80*/  LDC.64 R2, c[0x0][0xb28] ;  /* 0x0002ca00ff027b82 */ /* 0x000e620000000a00 */
[----:B--2---:R-:W-:-:S04]  /*4b90*/  IMAD.HI.U32 R14, R181, R6, RZ ;  /* 0x00000006b50e7227 */ /* 0x004fc800078e00ff */
        /* <DEDUP_REMOVED lines=10> */
[----:B-1----:R-:W-:-:S04]  /*4c40*/  IMAD.HI.U32 R14, R13, R2, RZ ;  /* 0x000000020d0e7227 */ /* 0x002fc800078e00ff */
        /* <DEDUP_REMOVED lines=25> */
.L_x_81:
[----:B------:R-:W1:Y:S02]  /*4de0*/  LDCU UR4, c[0x0][0xb30] ;  /* 0x00016600ff0477ac */ /* 0x000e640008000800 */
[----:B-1----:R-:W-:-:S09]  /*4df0*/  UISETP.NE.AND UP0, UPT, UR4, 0x1, UPT ;  /* 0x000000010400788c */ /* 0x002fd2000bf05270 */
[----:B------:R-:W-:Y:S05]  /*4e00*/  BRA.U UP0, `(.L_x_82) ;  /* 0x0000000100407547 */ /* 0x000fea000b800000 */
[----:B------:R-:W1:Y:S08]  /*4e10*/  LDC.64 R2, c[0x0][0xb18] ;  /* 0x0002c600ff027b82 */ /* 0x000e700000000a00 */
[----:B------:R-:W2:Y:S08]  /*4e20*/  LDC.64 R4, c[0x0][0xb10] ;  /* 0x0002c400ff047b82 */ /* 0x000eb00000000a00 */
[----:B------:R-:W3:Y:S08]  /*4e30*/  LDC R0, c[0x0][0xb20] ;  /* 0x0002c800ff007b82 */ /* 0x000ef00000000800 */
[----:B------:R-:W4:Y:S01]  /*4e40*/  LDC R6, c[0x0][0xb0c] ;  /* 0x0002c300ff067b82 */ /* 0x000f220000000800 */
[----:B-1----:R-:W-:Y:S01]  /*4e50*/  IMAD.HI.U32 R3, R188, R3, RZ ;  /* 0x00000003bc037227 */ /* 0x002fe200078e00ff */
[----:B------:R-:W-:-:S03]  /*4e60*/  ISETP.NE.AND P0, PT, R2, 0x1, PT ;  /* 0x000000010200780c */ /* 0x000fc60003f05270 */
[----:B--2---:R-:W-:-:S05]  /*4e70*/  IMAD.HI.U32 R4, R187, R4, RZ ;  /* 0x00000004bb047227 */ /* 0x004fca00078e00ff */
[----:B------:R-:W-:Y:S02]  /*4e80*/  SHF.R.U32.HI R4, RZ, R5, R4 ;  /* 0x00000005ff047219 */ /* 0x000fe40000011604 */
[----:B---3--:R-:W-:-:S04]  /*4e90*/  SHF.R.U32.HI R3, RZ, R0, R3 ;  /* 0x00000000ff037219 */ /* 0x008fc80000011603 */
[----:B------:R-:W-:Y:S02]  /*4ea0*/  SEL R0, R188, R3, !P0 ;  /* 0x00000003bc007207 */ /* 0x000fe40004000000 */
[----:B----4-:R-:W-:-:S04]  /*4eb0*/  ISETP.NE.AND P1, PT, R6, 0x1, PT ;  /* 0x000000010600780c */ /* 0x010fc80003f25270 */
[----:B------:R-:W-:-:S05]  /*4ec0*/  SEL R3, R187, R4, !P1 ;  /* 0x00000004bb037207 */ /* 0x000fca0004800000 */
[----:B------:R-:W-:Y:S02]  /*4ed0*/  IMAD.IADD R4, R0, 0x1, -R3 ;  /* 0x0000000100047824 */ /* 0x000fe400078e0a03 */
[----:B------:R-:W-:Y:S02]  /*4ee0*/  IMAD.IADD R3, R3, 0x1, -R0 ;  /* 0x0000000103037824 */ /* 0x000fe400078e0a00 */
[----:B------:R-:W-:Y:S02]  /*4ef0*/  IMAD R187, R4, R6, R187 ;  /* 0x0000000604bb7224 */ /* 0x000fe400078e02bb */
[----:B------:R-:W-:Y:S02]  /*4f00*/  IMAD R188, R3, R2, R188 ;  /* 0x0000000203bc7224 */ /* 0x000fe400078e02bc */
.L_x_82:
[----:B------:R-:W-:Y:S01]  /*4f10*/  ULOP3.LUT UP0, URZ, UR40, 0x3f0, URZ, 0xc0, !UPT ;  /* 0x000003f028ff7892 */ /* 0x000fe2000f80c0ff */
[----:B------:R-:W-:Y:S02]  /*4f20*/  IADD3 R179, PT, PT, R179, 0x1, RZ ;  /* 0x00000001b3b37810 */ /* 0x000fe40007ffe0ff */
[----:B------:R-:W-:-:S06]  /*4f30*/  @P3 SHF.R.U32.HI R189, RZ, 0x10, R9 ;  /* 0x00000010ffbd3819 */ /* 0x000fcc0000011609 */
[----:B------:R-:W-:Y:S05]  /*4f40*/  BRA.U !UP0, `(.L_x_83) ;  /* 0x00000001087c7547 */ /* 0x000fea000b800000 */
[----:B------:R-:W-:Y:S01]  /*4f50*/  MOV R2, 0x0 ;  /* 0x0000000000027802 */ /* 0x000fe20000000f00 */
[----:B------:R-:W1:Y:S01]  /*4f60*/  LDCU.64 UR8, c[0x4][0x80] ;  /* 0x01001000ff0877ac */ /* 0x000e620008000a00 */
[----:B------:R-:W-:Y:S02]  /*4f70*/  HFMA2 R12, -RZ, RZ, 0, 5.9604644775390625e-08 ;  /* 0x00000001ff0c7431 */ /* 0x000fe400000001ff */
[----:B------:R-:W-:Y:S01]  /*4f80*/  IMAD.MOV.U32 R8, RZ, RZ, 0x70 ;  /* 0x00000070ff087424 */ /* 0x000fe200078e00ff */
[----:B------:R2:W3:Y:S01]  /*4f90*/  LDC.64 R14, c[0x4][R2] ;  /* 0x01000000020e7b82 */ /* 0x0004e20000000a00 */
[----:B------:R-:W4:Y:S01]  /*4fa0*/  LDCU.64 UR6, c[0x4][0x88] ;  /* 0x01001100ff0677ac */ /* 0x000f220008000a00 */
[----:B------:R-:W-:Y:S01]  /*4fb0*/  IMAD.MOV.U32 R13, RZ, RZ, RZ ;  /* 0x000000ffff0d7224 */ /* 0x000fe200078e00ff */
[----:B------:R-:W2:Y:S01]  /*4fc0*/  LDCU.64 UR4, c[0x4][0x8] ;  /* 0x01000100ff0477ac */ /* 0x000ea20008000a00 */
[----:B-1----:R-:W-:Y:S01]  /*4fd0*/  IMAD.U32 R4, RZ, RZ, UR8 ;  /* 0x00000008ff047e24 */ /* 0x002fe2000f8e00ff */
[----:B------:R-:W-:Y:S01]  /*4fe0*/  MOV R5, UR9 ;  /* 0x0000000900057c02 */ /* 0x000fe20008000f00 */
[----:B----4-:R-:W-:Y:S01]  /*4ff0*/  IMAD.U32 R6, RZ, RZ, UR6 ;  /* 0x00000006ff067e24 */ /* 0x010fe2000f8e00ff */
[----:B------:R-:W-:Y:S01]  /*5000*/  MOV R7, UR7 ;  /* 0x0000000700077c02 */ /* 0x000fe20008000f00 */
[----:B--2---:R-:W-:Y:S01]  /*5010*/  IMAD.U32 R10, RZ, RZ, UR4 ;  /* 0x00000004ff0a7e24 */ /* 0x004fe2000f8e00ff */
[----:B------:R-:W-:-:S02]  /*5020*/  MOV R11, UR5 ;  /* 0x00000005000b7c02 */ /* 0x000fc40008000f00 */
[----:B------:R-:W-:-:S07]  /*5030*/  LEPC R20, `(.L_x_84) ;  /* 0x000000001014794e */ /* 0x000fce0000000000 */
[----:B---3-5:R-:W-:Y:S05]  /*5040*/  CALL.ABS.NOINC R14 ;  /* 0x000000000e007343 */ /* 0x028fea0003c00000 */
.L_x_84:
[----:B------:R-:W1:Y:S01]  /*5050*/  LDC.64 R2, c[0x4][R2] ;  /* 0x0100000002027b82 */ /* 0x000e620000000a00 */
[----:B------:R-:W2:Y:S01]  /*5060*/  LDCU.64 UR8, c[0x4][0x80] ;  /* 0x01001000ff0877ac */ /* 0x000ea20008000a00 */
[----:B------:R-:W-:Y:S02]  /*5070*/  HFMA2 R12, -RZ, RZ, 0, 5.9604644775390625e-08 ;  /* 0x00000001ff0c7431 */ /* 0x000fe400000001ff */
[----:B------:R-:W-:Y:S01]  /*5080*/  IMAD.MOV.U32 R8, RZ, RZ, 0x70 ;  /* 0x00000070ff087424 */ /* 0x000fe200078e00ff */
[----:B------:R-:W3:Y:S01]  /*5090*/  LDCU.64 UR6, c[0x4][0x88] ;  /* 0x01001100ff0677ac */ /* 0x000ee20008000a00 */
[----:B------:R-:W-:Y:S01]  /*50a0*/  IMAD.MOV.U32 R13, RZ, RZ, RZ ;  /* 0x000000ffff0d7224 */ /* 0x000fe200078e00ff */
[----:B------:R-:W4:Y:S01]  /*50b0*/  LDCU.64 UR4, c[0x4][0x8] ;  /* 0x01000100ff0477ac */ /* 0x000f220008000a00 */
[----:B--2---:R-:W-:Y:S02]  /*50c0*/  MOV R4, UR8 ;  /* 0x0000000800047c02 */ /* 0x004fe40008000f00 */
[----:B------:R-:W-:Y:S01]  /*50d0*/  MOV R5, UR9 ;  /* 0x0000000900057c02 */ /* 0x000fe20008000f00 */
[----:B---3--:R-:W-:Y:S01]  /*50e0*/  IMAD.U32 R6, RZ, RZ, UR6 ;  /* 0x00000006ff067e24 */ /* 0x008fe2000f8e00ff */
[----:B------:R-:W-:Y:S01]  /*50f0*/  MOV R7, UR7 ;  /* 0x0000000700077c02 */ /* 0x000fe20008000f00 */
[----:B----4-:R-:W-:Y:S01]  /*5100*/  IMAD.U32 R10, RZ, RZ, UR4 ;  /* 0x00000004ff0a7e24 */ /* 0x010fe2000f8e00ff */
[----:B------:R-:W-:-:S02]  /*5110*/  MOV R11, UR5 ;  /* 0x00000005000b7c02 */ /* 0x000fc40008000f00 */
[----:B------:R-:W-:-:S07]  /*5120*/  LEPC R20, `(.L_x_83) ;  /* 0x000000001014794e */ /* 0x000fce0000000000 */
[----:B-1----:R-:W-:Y:S05]  /*5130*/  CALL.ABS.NOINC R2 ;  /* 0x0000000002007343 */ /* 0x002fea0003c00000 */
.L_x_83:
[----:B------:R-:W1:Y:S01]  /*5140*/  LDC.64 R2, c[0x0][0x890] ;  /* 0x00022400ff027b82 */ /* 0x000e620000000a00 */
[----:B------:R-:W-:-:S06]  /*5150*/  ULOP3.LUT UR4, UR44, 0x1, URZ, 0x3c, !UPT ;  /* 0x000000012c047892 */ /* 0x000fcc000f8e3cff */
[----:B------:R-:W-:Y:S01]  /*5160*/  IMAD.U32 R186, RZ, RZ, UR4 ;  /* 0x00000004ffba7e24 */ /* 0x000fe2000f8e00ff */
[----:B-1----:R-:W-:-:S04]  /*5170*/  ISETP.NE.U32.AND P3, PT, R2, RZ, PT ;  /* 0x000000ff0200720c */ /* 0x002fc80003f65070 */
[----:B------:R-:W-:-:S13]  /*5180*/  ISETP.NE.AND.EX P3, PT, R3, RZ, PT, P3 ;  /* 0x000000ff0300720c */ /* 0x000fda0003f65330 */
[----:B------:R-:W-:Y:S05]  /*5190*/  @!P3 BRA `(.L_x_85) ;  /* 0x000000000034b947 */ /* 0x000fea0003800000 */
[----:B------:R-:W1:Y:S02]  /*51a0*/  LDCU.64 UR4, c[0x0][0x888] ;  /* 0x00011100ff0477ac */ /* 0x000e640008000a00 */
[----:B-1----:R-:W-:-:S04]  /*51b0*/  UISETP.NE.U32.AND UP0, UPT, UR4, URZ, UPT ;  /* 0x000000ff0400728c */ /* 0x002fc8000bf05070 */
[----:B------:R-:W-:-:S09]  /*51c0*/  UISETP.NE.AND.EX UP0, UPT, UR5, URZ, UPT, UP0 ;  /* 0x000000ff0500728c */ /* 0x000fd2000bf05300 */
[----:B------:R-:W-:Y:S05]  /*51d0*/  BRA.U !UP0, `(.L_x_86) ;  /* 0x0000000108187547 */ /* 0x000fea000b800000 */
[----:B------:R-:W1:Y:S01]  /*51e0*/  LDC.64 R4, c[0x0][0x888] ;  /* 0x00022200ff047b82 */ /* 0x000e620000000a00 */
[----:B------:R-:W-:-:S04]  /*51f0*/  IMAD R0, R2, UR36, RZ ;  /* 0x0000002402007c24 */ /* 0x000fc8000f8e02ff */
[----:B-1----:R-:W-:-:S05]  /*5200*/  IMAD.WIDE R4, R0, 0x4, R4 ;  /* 0x0000000400047825 */ /* 0x002fca00078e0204 */
[----:B-----5:R1:W5:Y:S01]  /*5210*/  LDG.E R139, desc[UR38][R4.64] ;  /* 0x00000026048b7981 */ /* 0x020362000c1e1900 */
[----:B------:R-:W-:Y:S01]  /*5220*/  MOV R175, 0x1 ;  /* 0x0000000100af7802 */ /* 0x000fe20000000f00 */
[----:B------:R-:W-:Y:S06]  /*5230*/  BRA `(.L_x_85) ;  /* 0x00000000000c7947 */ /* 0x000fec0003800000 */
.L_x_86:
[----:B------:R-:W1:Y:S01]  /*5240*/  LDCU UR4, c[0x0][0x880] ;  /* 0x00011000ff0477ac */ /* 0x000e620008000800 */
[----:B------:R-:W-:Y:S01]  /*5250*/  HFMA2 R175, -RZ, RZ, 0, 5.9604644775390625e-08 ;  /* 0x00000001ffaf7431 */ /* 0x000fe200000001ff */
[----:B-1---5:R-:W-:Y:S02]  /*5260*/  MOV R139, UR4 ;  /* 0x00000004008b7c02 */ /* 0x022fe40008000f00 */
.L_x_85:
[----:B-1----:R-:W1:Y:S02]  /*5270*/  LDC.64 R4, c[0x0][0x8b0] ;  /* 0x00022c00ff047b82 */ /* 0x002e640000000a00 */
        /* <DEDUP_REMOVED lines=11> */
[----:B------:R-:W-:Y:S05]  /*5330*/  BRA `(.L_x_87) ;  /* 0x0000000000087947 */ /* 0x000fea0003800000 */
.L_x_88:
[----:B------:R-:W1:Y:S02]  /*5340*/  LDCU UR4, c[0x0][0x8a0] ;  /* 0x00011400ff0477ac */ /* 0x000e640008000800 */
[----:B-1---5:R-:W-:Y:S02]  /*5350*/  MOV R128, UR4 ;  /* 0x0000000400807c02 */ /* 0x022fe40008000f00 */
.L_x_87:
[----:B------:R-:W-:Y:S01]  /*5360*/  UISETP.NE.AND UP0, UPT, UR45, URZ, UPT ;  /* 0x000000ff2d00728c */ /* 0x000fe2000bf05270 */
[----:B------:R-:W-:-:S04]  /*5370*/  PLOP3.LUT P0, PT, PT, PT, PT, 0x8, 0x80 ;  /* 0x000000000080781c */ /* 0x000fc80003f0e170 */
[----:B------:R-:W-:-:S04]  /*5380*/  P2R R201, PR, RZ, 0x1 ;  /* 0x00000001ffc97803 */ /* 0x000fc80000000000 */
[----:B------:R-:W-:Y:S05]  /*5390*/  BRA.U !UP0, `(.L_x_89) ;  /* 0x00000001083c7547 */ /* 0x000fea000b800000 */
[----:B------:R-:W-:-:S04]  /*53a0*/  ISETP.NE.U32.AND P0, PT, R2, RZ, PT ;  /* 0x000000ff0200720c */ /* 0x000fc80003f05070 */
[----:B------:R-:W-:-:S13]  /*53b0*/  ISETP.NE.AND.EX P0, PT, R3, RZ, PT, P0 ;  /* 0x000000ff0300720c */ /* 0x000fda0003f05300 */
[----:B-----5:R-:W-:-:S04]  /*53c0*/  @!P0 FSETP.EQ.AND P1, PT, R139, RZ, PT ;  /* 0x000000ff8b00820b */ /* 0x020fc80003f22000 */
[----:B------:R-:W-:Y:S01]  /*53d0*/  P2R R201, PR, RZ, 0x2 ;  /* 0x00000002ffc97803 */ /* 0x000fe20000000000 */
[----:B------:R-:W-:Y:S08]  /*53e0*/  @!P0 BRA `(.L_x_89) ;  /* 0x0000000000288947 */ /* 0x000ff00003800000 */
[----:B------:R-:W2:Y:S01]  /*53f0*/  LDCU.64 UR4, c[0x0][0x888] ;  /* 0x00011100ff0477ac */ /* 0x000ea20008000a00 */
[----:B------:R-:W-:Y:S02]  /*5400*/  LOP3.LUT P1, RZ, R175, 0xff, RZ, 0xc0, !PT ;  /* 0x000000ffafff7812 */ /* 0x000fe4000782c0ff */
[----:B------:R-:W-:-:S04]  /*5410*/  FSETP.NEU.AND P0, PT, R139, RZ, PT ;  /* 0x000000ff8b00720b */ /* 0x000fc80003f0d000 */
[----:B------:R-:W-:Y:S02]  /*5420*/  SEL R0, RZ, 0xffffffff, P0 ;  /* 0xffffffffff007807 */ /* 0x000fe40000000000 */
[----:B--2---:R-:W-:-:S04]  /*5430*/  ISETP.NE.U32.AND P2, PT, RZ, UR4, PT ;  /* 0x00000004ff007c0c */ /* 0x004fc8000bf45070 */
[----:B------:R-:W-:-:S04]  /*5440*/  ISETP.NE.AND.EX P2, PT, RZ, UR5, PT, P2 ;  /* 0x00000005ff007c0c */ /* 0x000fc8000bf45320 */
[----:B------:R-:W-:-:S04]  /*5450*/  @!P1 SEL R0, RZ, 0xffffffff, P2 ;  /* 0xffffffffff009807 */ /* 0x000fc80001000000 */
[----:B------:R-:W-:-:S04]  /*5460*/  LOP3.LUT R0, R0, 0x1, RZ, 0xc0, !PT ;  /* 0x0000000100007812 */ /* 0x000fc800078ec0ff */
[----:B------:R-:W-:-:S04]  /*5470*/  ISETP.EQ.U32.AND P0, PT, R0, 0x1, PT ;  /* 0x000000010000780c */ /* 0x000fc80003f02070 */
[----:B------:R-:W-:-:S09]  /*5480*/  P2R R201, PR, RZ, 0x1 ;  /* 0x00000001ffc97803 */ /* 0x000fd20000000000 */
.L_x_89:
[----:B------:R-:W-:Y:S01]  /*5490*/  ISETP.NE.AND P4, PT, R201, RZ, PT ;  /* 0x000000ffc900720c */ /* 0x000fe20003f85270 */
[----:B------:R-:W-:Y:S01]  /*54a0*/  IMAD.MOV.U32 R185, RZ, RZ, 0x1 ;  /* 0x00000001ffb97424 */ /* 0x000fe200078e00ff */
[----:B------:R-:W-:Y:S01]  /*54b0*/  LEA R5, R126, UR41, 0x3 ;  /* 0x000000297e057c11 */ /* 0x000fe2000f8e18ff */
[----:B------:R-:W-:Y:S01]  /*54c0*/  IMAD.SHL.U32 R178, R18, 0x100, RZ ;  /* 0x0000010012b27824 */ /* 0x000fe200078e00ff */
[----:B------:R-:W-:Y:S01]  /*54d0*/  SHF.L.U32 R2, R192, 0x1f, RZ ;  /* 0x0000001fc0027819 */ /* 0x000fe200000006ff */
[----:B------:R-:W-:Y:S01]  /*54e0*/  IMAD.SHL.U32 R177, R19, 0x80, RZ ;  /* 0x0000008013b17824 */ /* 0x000fe200078e00ff */
[----:B------:R-:W-:Y:S01]  /*54f0*/  CS2R R170, SRZ ;  /* 0x0000000000aa7805 */ /* 0x000fe2000001ff00 */
[----:B------:R-:W-:Y:S01]  /*5500*/  IMAD R124, R126, 0x100, R127 ;  /* 0x000001007e7c7824 */ /* 0x000fe200078e027f */
[----:B------:R-:W-:Y:S01]  /*5510*/  CS2R R168, SRZ ;  /* 0x0000000000a87805 */ /* 0x000fe2000001ff00 */
[----:B------:R-:W-:Y:S01]  /*5520*/  IMAD.MOV.U32 R125, RZ, RZ, RZ ;  /* 0x000000ffff7d7224 */ /* 0x000fe200078e00ff */
[----:B------:R-:W-:Y:S01]  /*5530*/  CS2R R166, SRZ ;  /* 0x0000000000a67805 */ /* 0x000fe2000001ff00 */
[----:B------:R-:W-:Y:S01]  /*5540*/  IMAD.U32 R184, RZ, RZ, UR42 ;  /* 0x0000002affb87e24 */ /* 0x000fe2000f8e00ff */
[----:B------:R-:W-:Y:S01]  /*5550*/  CS2R R164, SRZ ;  /* 0x0000000000a47805 */ /* 0x000fe2000001ff00 */
[----:B------:R-:W-:Y:S01]  /*5560*/  VOTEU.ALL UP0, P4 ;  /* 0x0000000000ff7886 */ /* 0x000fe20002000000 */
[----:B------:R-:W-:Y:S01]  /*5570*/  @!P4 SHF.L.U32 R4, R186, 0x1f, RZ ;  /* 0x0000001fba04c819 */ /* 0x000fe200000006ff */
[----:B------:R-:W-:Y:S01]  /*5580*/  IMAD.U32 R183, RZ, RZ, UR43 ;  /* 0x0000002bffb77e24 */ /* 0x000fe2000f8e00ff */
[----:B------:R-:W-:-:S02]  /*5590*/  CS2R R162, SRZ ;  /* 0x0000000000a27805 */ /* 0x000fc4000001ff00 */
[----:B------:R-:W-:Y:S01]  /*55a0*/  CS2R R160, SRZ ;  /* 0x0000000000a07805 */ /* 0x000fe2000001ff00 */
[----:B------:R-:W-:Y:S01]  /*55b0*/  @!UP0 ULEA UR4, UR43, UR41, 0x3 ;  /* 0x000000292b048291 */ /* 0x000fe2000f8e18ff */
[----:B------:R-:W-:Y:S02]  /*55c0*/  CS2R R158, SRZ ;  /* 0x00000000009e7805 */ /* 0x000fe4000001ff00 */
[----:B------:R-:W-:Y:S02]  /*55d0*/  CS2R R156, SRZ ;  /* 0x00000000009c7805 */ /* 0x000fe4000001ff00 */
[----:B------:R-:W-:Y:S02]  /*55e0*/  CS2R R154, SRZ ;  /* 0x00000000009a7805 */ /* 0x000fe4000001ff00 */
[----:B------:R-:W-:Y:S02]  /*55f0*/  CS2R R152, SRZ ;  /* 0x0000000000987805 */ /* 0x000fe4000001ff00 */
[----:B------:R-:W-:-:S02]  /*5600*/  CS2R R150, SRZ ;  /* 0x0000000000967805 */ /* 0x000fc4000001ff00 */
[----:B------:R-:W-:Y:S02]  /*5610*/  CS2R R148, SRZ ;  /* 0x0000000000947805 */ /* 0x000fe4000001ff00 */
[----:B------:R-:W-:Y:S02]  /*5620*/  CS2R R146, SRZ ;  /* 0x0000000000927805 */ /* 0x000fe4000001ff00 */
[----:B------:R-:W-:Y:S01]  /*5630*/  CS2R R144, SRZ ;  /* 0x0000000000907805 */ /* 0x000fe2000001ff00 */
[----:B------:R-:W2:Y:S01]  /*5640*/  @!P4 SYNCS.PHASECHK.TRANS64.TRYWAIT P1, [UR4+0x30], R4 ;  /* 0x00003004ff00c5a7 */ /* 0x000ea20008021104 */
[----:B------:R-:W-:Y:S01]  /*5650*/  CS2R R142, SRZ ;  /* 0x00000000008e7805 */ /* 0x000fe2000001ff00 */
[----:B------:R-:W3:Y:S01]  /*5660*/  LDCU.64 UR4, c[0x0][0x888] ;  /* 0x00011100ff0477ac */ /* 0x000ee20008000a00 */
[----:B------:R-:W-:Y:S01]  /*5670*/  CS2R R140, SRZ ;  /* 0x00000000008c7805 */ /* 0x000fe2000001ff00 */
[----:B------:R-:W4:Y:S01]  /*5680*/  SYNCS.PHASECHK.TRANS64.TRYWAIT P0, [R5+URZ+0xa0], R2 ;  /* 0x0000a002050075a7 */ /* 0x000f2200080011ff */
[----:B---3--:R-:W-:-:S04]  /*5690*/  ISETP.NE.U32.AND P2, PT, RZ, UR4, PT ;  /* 0x00000004ff007c0c */ /* 0x008fc8000bf45070 */
[----:B------:R-:W-:-:S04]  /*56a0*/  ISETP.NE.AND.EX P2, PT, RZ, UR5, PT, P2 ;  /* 0x00000005ff007c0c */ /* 0x000fc8000bf45320 */
[----:B------:R-:W-:Y:S02]  /*56b0*/  SEL R3, RZ, 0xffffffff, P2 ;  /* 0xffffffffff037807 */ /* 0x000fe40001000000 */
[----:B-----5:R-:W-:-:S04]  /*56c0*/  FSETP.NEU.AND P2, PT, R139, RZ, PT ;  /* 0x000000ff8b00720b */ /* 0x020fc80003f4d000 */
[----:B------:R-:W-:Y:S02]  /*56d0*/  SEL R0, RZ, 0xffffffff, P2 ;  /* 0xffffffffff007807 */ /* 0x000fe40001000000 */
[----:B------:R-:W-:-:S04]  /*56e0*/  LOP3.LUT P2, R176, R175, 0xff, RZ, 0xc0, !PT ;  /* 0x000000ffafb07812 */ /* 0x000fc8000784c0ff */
[----:B------:R-:W-:-:S04]  /*56f0*/  @P3 SEL R0, R3, R0, !P2 ;  /* 0x0000000003003207 */ /* 0x000fc80005000000 */
[----:B------:R-:W-:-:S04]  /*5700*/  LOP3.LUT R0, R0, 0x1, RZ, 0xc0, !PT ;  /* 0x0000000100007812 */ /* 0x000fc800078ec0ff */
[----:B------:R-:W-:-:S04]  /*5710*/  ISETP.NE.U32.AND P2, PT, R0, 0x1, PT ;  /* 0x000000010000780c */ /* 0x000fc80003f45070 */
[----:B------:R-:W-:Y:S02]  /*5720*/  P2R R199, PR, RZ, 0x4 ;  /* 0x00000004ffc77803 */ /* 0x000fe40000000000 */
[----:B--2---:R-:W-:Y:S02]  /*5730*/  @!P4 SEL R185, RZ, 0x1, !P1 ;  /* 0x00000001ffb9c807 */ /* 0x004fe40004800000 */
[----:B----4-:R-:W-:-:S07]  /*5740*/  SEL R180, RZ, 0x1, !P0 ;  /* 0x00000001ffb47807 */ /* 0x010fce0004000000 */
.L_x_106:
[----:B------:R-:W-:Y:S01]  /*5750*/  ISETP.NE.AND P0, PT, R201, RZ, PT ;  /* 0x000000ffc900720c */ /* 0x000fe20003f05270 */
[----:B------:R-:W-:Y:S05]  /*5760*/  YIELD ;  /* 0x0000000000007946 */ /* 0x000fea0003800000 */
[----:B------:R-:W-:Y:S07]  /*5770*/  BSSY B1, `(.L_x_90) ;  /* 0x0000027000017945 */ /* 0x000fee0003800000 */
[----:B------:R-:W-:Y:S05]  /*5780*/  @P0 BRA `(.L_x_91) ;  /* 0x0000000000940947 */ /* 0x000fea0003800000 */
[----:B------:R-:W-:Y:S01]  /*5790*/  ISETP.NE.AND P1, PT, R199, RZ, PT ;  /* 0x000000ffc700720c */ /* 0x000fe20003f25270 */
[----:B------:R-:W-:Y:S01]  /*57a0*/  BSSY B0, `(.L_x_92) ;  /* 0x0000010000007945 */ /* 0x000fe20003800000 */
[----:B------:R-:W-:Y:S02]  /*57b0*/  ISETP.NE.AND P0, PT, R185, RZ, PT ;  /* 0x000000ffb900720c */ /* 0x000fe40003f05270 */
[----:B------:R-:W-:Y:S09]  /*57c0*/  ISETP.NE.U32.AND P2, PT, R195, 0x1, PT ;  /* 0x00000001c300780c */ /* 0x000ff20003f45070 */
[----:B-1----:R-:W-:Y:S02]  /*57d0*/  @P1 IMAD R7, R183, 0x2000, R196 ;  /* 0x00002000b7071824 */ /* 0x002fe400078e02c4 */
[----:B------:R-:W-:Y:S03]  /*57e0*/  @P1 IMAD.MOV.U32 R6, RZ, RZ, 0x10 ;  /* 0x00000010ff061424 */ /* 0x000fe600078e00ff */
[----:B------:R-:W-:Y:S02]  /*57f0*/  @P1 LEA R7, R7, UR41, 0x1 ;  /* 0x0000002907071c11 */ /* 0x000fe4000f8e08ff */
[----:B------:R-:W-:Y:S02]  /*5800*/  @P1 SEL R6, R6, 0xfffffff0, P2 ;  /* 0xfffffff006061807 */ /* 0x000fe40001000000 */
[----:B------:R-:W-:Y:S01]  /*5810*/  @P1 LEA R2, R194, R7, 0x4 ;  /* 0x00000007c2021211 */ /* 0x000fe200078e20ff */
[C---:B------:R-:W-:Y:S02]  /*5820*/  @P1 VIADD R0, R7.reuse, 0x400 ;  /* 0x0000040007001836 */ /* 0x040fe40000000000 */
[----:B------:R-:W-:Y:S03]  /*5830*/  @P1 IMAD.IADD R4, R7, 0x1, R6 ;  /* 0x0000000107041824 */ /* 0x000fe600078e0206 */
[----:B------:R-:W-:Y:S01]  /*5840*/  @P1 LEA R5, R193, R0, 0x4 ;  /* 0x00000000c1051211 */ /* 0x000fe200078e20ff */
[----:B------:R-:W-:Y:S06]  /*5850*/  @P0 BRA `(.L_x_93) ;  /* 0x0000000000100947 */ /* 0x000fec0003800000 */
[----:B------:R-:W-:Y:S02]  /*5860*/  LEA R3, R183, UR41, 0x3 ;  /* 0x00000029b7037c11 */ /* 0x000fe4000f8e18ff */
[----:B------:R-:W-:Y:S04]  /*5870*/  SHF.L.U32 R0, R186, 0x1f, RZ ;  /* 0x0000001fba007819 */ /* 0x000fe800000006ff */
[----:B------:R-:W1:Y:S02]  /*5880*/  SYNCS.PHASECHK.TRANS64.TRYWAIT P0, [R3+URZ+0x30], R0 ;  /* 0x00003000030075a7 */ /* 0x000e6400080011ff */
[----:B-1----:R-:W-:Y:S05]  /*5890*/  @!P0 BRA `(.L_x_94) ;  /* 0x0000008400bc8947 */ /* 0x002fea0003800000 */
.L_x_93:
[----:B------:R-:W-:Y:S05]  /*58a0*/  BSYNC B0 ;  /* 0x0000000000007941 */ /* 0x000fea0003800000 */
.L_x_92:
[----:B------:R-:W-:Y:S02]  /*58b0*/  ISETP.NE.AND P0, PT, R199, RZ, PT ;  /* 0x000000ffc700720c */ /* 0x000fe40003f05270 */
[----:B------:R-:W-:Y:S11]  /*58c0*/  IADD3 R183, PT, PT, R183, 0x1, RZ ;  /* 0x00000001b7b77810 */ /* 0x000ff60007ffe0ff */
[----:B------:R-:W2:Y:S01]  /*58d0*/  @P0 LDS.128 R144, [R4+0x400] ;  /* 0x0004000004900984 */ /* 0x000ea20000000c00 */
[----:B-1----:R-:W-:Y:S01]  /*58e0*/  @P0 IMAD R3, R194, 0x10, R5 ;  /* 0x00000010c2030824 */ /* 0x002fe200078e0205 */
[C---:B------:R-:W-:Y:S01]  /*58f0*/  @P0 IADD3 R5, PT, PT, R6.reuse, R5, RZ ;  /* 0x0000000506050210 */ /* 0x040fe20007ffe0ff */
[C---:B------:R-:W-:Y:S01]  /*5900*/  @P0 IMAD.IADD R0, R6.reuse, 0x1, R2 ;  /* 0x0000000106000824 */ /* 0x040fe200078e0202 */
[----:B------:R1:W3:Y:S01]  /*5910*/  @P0 LDS.128 R140, [R7+0x400] ;  /* 0x00040000078c0984 */ /* 0x0002e20000000c00 */
[----:B------:R-:W-:Y:S02]  /*5920*/  @P0 IMAD R8, R193, 0x10, R7 ;  /* 0x00000010c1080824 */ /* 0x000fe400078e0207 */
[----:B------:R-:W-:Y:S01]  /*5930*/  @P0 IMAD.IADD R6, R6, 0x1, R3 ;  /* 0x0000000106060824 */ /* 0x000fe200078e0203 */
[----:B------:R4:W2:Y:S04]  /*5940*/  @P0 LDS.128 R148, [R2+0x400] ;  /* 0x0004000002940984 */ /* 0x0008a80000000c00 */
[----:B------:R4:W2:Y:S04]  /*5950*/  @P0 LDS.128 R152, [R0+0x400] ;  /* 0x0004000000980984 */ /* 0x0008a80000000c00 */
[----:B------:R4:W2:Y:S04]  /*5960*/  @P0 LDS.128 R156, [R8+0x400] ;  /* 0x00040000089c0984 */ /* 0x0008a80000000c00 */
[----:B------:R4:W2:Y:S04]  /*5970*/  @P0 LDS.128 R160, [R5] ;  /* 0x0000000005a00984 */ /* 0x0008a80000000c00 */
[----:B------:R4:W2:Y:S04]  /*5980*/  @P0 LDS.128 R164, [R3] ;  /* 0x0000000003a40984 */ /* 0x0008a80000000c00 */
[----:B------:R4:W2:Y:S01]  /*5990*/  @P0 LDS.128 R168, [R6] ;  /* 0x0000000006a80984 */ /* 0x0008a20000000c00 */
[C---:B------:R-:W-:Y:S04]  /*59a0*/  ISETP.NE.AND P0, PT, R183.reuse, 0x4, PT ;  /* 0x00000004b700780c */ /* 0x040fe80003f05270 */
[----:B-1----:R-:W-:Y:S02]  /*59b0*/  SEL R7, RZ, 0x1, P0 ;  /* 0x00000001ff077807 */ /* 0x002fe40000000000 */
[----:B------:R-:W-:Y:S02]  /*59c0*/  SEL R183, R183, RZ, P0 ;  /* 0x000000ffb7b77207 */ /* 0x000fe40000000000 */
[----:B------:R-:W-:Y:S02]  /*59d0*/  LOP3.LUT R186, R186, R7, RZ, 0x3c, !PT ;  /* 0x00000007baba7212 */ /* 0x000fe400078e3cff */
.L_x_91:
[----:B------:R-:W-:Y:S05]  /*59e0*/  BSYNC B1 ;  /* 0x0000000000017941 */ /* 0x000fea0003800000 */
.L_x_90:
[C---:B------:R-:W-:Y:S01]  /*59f0*/  LOP3.LUT P1, RZ, R125.reuse, R180, RZ, 0xfc, !PT ;  /* 0x000000b47dff7212 */ /* 0x040fe2000782fcff */
[----:B------:R-:W-:Y:S01]  /*5a00*/  IMAD.SHL.U32 R123, R125, 0x40, RZ ;  /* 0x000000407d7b7824 */ /* 0x000fe200078e00ff */
[----:B------:R-:W-:Y:S01]  /*5a10*/  LEA R202, R126, UR41, 0x3 ;  /* 0x000000297eca7c11 */ /* 0x000fe2000f8e18ff */
[----:B------:R-:W-:Y:S02]  /*5a20*/  BSSY B0, `(.L_x_95) ;  /* 0x0000009000007945 */ /* 0x000fe40003800000 */
[----:B------:R-:W-:Y:S05]  /*5a30*/  IMAD.IADD R16, R124, 0x1, R123 ;  /* 0x000000017c107824 */ /* 0x000fea00078e027b */
[----:B----4-:R-:W-:Y:S04]  /*5a40*/  SHF.R.U32.HI R3, RZ, 0x15, R16 ;  /* 0x00000015ff037819 */ /* 0x010fe80000011610 */
[----:B------:R-:W-:Y:S01]  /*5a50*/  LOP3.LUT P0, RZ, R3, 0x3, R198, 0x48, !PT ;  /* 0x0000000303ff7812 */ /* 0x000fe200078048c6 */
[----:B------:R-:W-:Y:S01]  /*5a60*/  @!UPT UIADD3 URZ, UPT, UPT, URZ, URZ, URZ ;  /* 0x000000fffffff290 */ /* 0x000fe2000fffe0ff */
[----:B------:R-:W-:Y:S11]  /*5a70*/  @P1 BRA `(.L_x_96) ;  /* 0x00000000000c1947 */ /* 0x000ff60003800000 */
[----:B------:R-:W-:Y:S04]  /*5a80*/  SHF.L.U32 R3, R192, 0x1f, RZ ;  /* 0x0000001fc0037819 */ /* 0x000fe800000006ff */
[----:B------:R-:W4:Y:S02]  /*5a90*/  SYNCS.PHASECHK.TRANS64.TRYWAIT P1, [R202+URZ+0xa0], R3 ;  /* 0x0000a003ca0075a7 */ /* 0x000f2400080211ff */
[----:B----4-:R-:W-:Y:S05]  /*5aa0*/  @!P1 BRA `(.L_x_97) ;  /* 0x00000084004c9947 */ /* 0x010fea0003800000 */
.L_x_96:
[----:B------:R-:W-:Y:S05]  /*5ab0*/  BSYNC B0 ;  /* 0x0000000000007941 */ /* 0x000fea0003800000 */
.L_x_95:
[----:B------:R-:W-:Y:S05]  /*5ac0*/  @!P0 BRA `(.L_x_98) ;  /* 0x0000000000408947 */ /* 0x000fea0003800000 */
[----:B------:R-:W5:Y:S01]  /*5ad0*/  LDCU.64 UR8, c[0x4][0x70] ;  /* 0x01000e00ff0877ac */ /* 0x000f620008000a00 */
[----:B----4-:R-:W-:Y:S01]  /*5ae0*/  MOV R3, 0x0 ;  /* 0x0000000000037802 */ /* 0x010fe20000000f00 */
[----:B------:R-:W-:Y:S02]  /*5af0*/  HFMA2 R12, -RZ, RZ, 0, 5.9604644775390625e-08 ;  /* 0x00000001ff0c7431 */ /* 0x000fe400000001ff */
[----:B------:R-:W-:Y:S02]  /*5b00*/  IMAD.MOV.U32 R8, RZ, RZ, 0x192 ;  /* 0x00000192ff087424 */ /* 0x000fe400078e00ff */
[----:B------:R-:W-:Y:S01]  /*5b10*/  IMAD.MOV.U32 R13, RZ, RZ, RZ ;  /* 0x000000ffff0d7224 */ /* 0x000fe200078e00ff */
[----:B------:R-:W1:Y:S01]  /*5b20*/  LDCU.64 UR6, c[0x4][0x78] ;  /* 0x01000f00ff0677ac */ /* 0x000e620008000a00 */
[----:B------:R-:W4:Y:S01]  /*5b30*/  LDC.64 R2, c[0x4][R3] ;  /* 0x0100000003027b82 */ /* 0x000f220000000a00 */
[----:B------:R-:W2:Y:S01]  /*5b40*/  LDCU.64 UR4, c[0x4][0x10] ;  /* 0x01000200ff0477ac */ /* 0x000ea20008000a00 */
[----:B-----5:R-:W-:Y:S01]  /*5b50*/  MOV R5, UR9 ;  /* 0x0000000900057c02 */ /* 0x020fe20008000f00 */
[----:B------:R-:W-:Y:S01]  /*5b60*/  IMAD.U32 R4, RZ, RZ, UR8 ;  /* 0x00000008ff047e24 */ /* 0x000fe2000f8e00ff */
[----:B-1----:R-:W-:Y:S01]  /*5b70*/  MOV R7, UR7 ;  /* 0x0000000700077c02 */ /* 0x002fe20008000f00 */
[----:B------:R-:W-:Y:S01]  /*5b80*/  IMAD.U32 R6, RZ, RZ, UR6 ;  /* 0x00000006ff067e24 */ /* 0x000fe2000f8e00ff */
[----:B--2---:R-:W-:Y:S01]  /*5b90*/  MOV R11, UR5 ;  /* 0x00000005000b7c02 */ /* 0x004fe20008000f00 */
[----:B------:R-:W-:Y:S02]  /*5ba0*/  IMAD.U32 R10, RZ, RZ, UR4 ;  /* 0x00000004ff0a7e24 */ /* 0x000fe4000f8e00ff */
[----:B------:R-:W-:Y:S07]  /*5bb0*/  LEPC R20, `(.L_x_98) ;  /* 0x000000001014794e */ /* 0x000fee0000000000 */
[----:B---34-:R-:W-:Y:S05]  /*5bc0*/  CALL.ABS.NOINC R2 ;  /* 0x0000000002007343 */ /* 0x018fea0003c00000 */
.L_x_98:
[----:B---3--:R-:W-:Y:S01]  /*5bd0*/  SHF.L.U32 R68, R140, 0x10, RZ ;  /* 0x000000108c447819 */ /* 0x008fe200000006ff */
[----:B------:R-:W-:Y:S05]  /*5be0*/  WARPSYNC.ALL ;  /* 0x0000000000007948 */ /* 0x000fea0003800000 */
[----:B------:R-:W-:Y:S01]  /*5bf0*/  R2UR UR4, R16 ;  /* 0x00000000100472ca */ /* 0x000fe200000e0000 */
[----:B------:R-:W-:Y:S01]  /*5c00*/  HFMA2 R134, -RZ, RZ, 0.8349609375, 5.424022674560546875e-06 ;  /* 0x3aae005bff867431 */ /* 0x000fe200000001ff */
[----:B------:R-:W-:Y:S01]  /*5c10*/  LOP3.LUT R69, R140, 0xffff0000, RZ, 0xc0, !PT ;  /* 0xffff00008c457812 */ /* 0x000fe200078ec0ff */
[----:B------:R-:W-:Y:S01]  /*5c20*/  HFMA2 R133, -RZ, RZ, 1.28515625, -179.25 ;  /* 0x3d24d99aff857431 */ /* 0x000fe200000001ff */
[----:B------:R-:W-:Y:S01]  /*5c30*/  LOP3.LUT R70, R141, 0xffff0000, RZ, 0xc0, !PT ;  /* 0xffff00008d467812 */ /* 0x000fe200078ec0ff */
[----:B------:R-:W-:Y:S01]  /*5c40*/  HFMA2 R131, -RZ, RZ, 1.8525390625, -0.310791015625 ;  /* 0x3f69b4f9ff837431 */ /* 0x000fe200000001ff */
[----:B------:R-:W-:Y:S01]  /*5c50*/  LOP3.LUT R72, R142, 0xffff0000, RZ, 0xc0, !PT ;  /* 0xffff00008e487812 */ /* 0x000fe200078ec0ff */
[----:B------:R-:W-:Y:S01]  /*5c60*/  BSSY.RECONVERGENT B0, `(.L_x_99) ;  /* 0x000075c000007945 */ /* 0x000fe20003800200 */
[----:B------:R-:W-:Y:S02]  /*5c70*/  SHF.L.U32 R71, R143, 0x10, RZ ;  /* 0x000000108f477819 */ /* 0x000fe400000006ff */
[----:B------:R-:W-:Y:S02]  /*5c80*/  MOV R172, 0x38eb4c3a ;  /* 0x38eb4c3a00ac7802 */ /* 0x000fe40000000f00 */
[----:B------:R-:W-:Y:S01]  /*5c90*/  MOV R129, 0x3c09919f ;  /* 0x3c09919f00817802 */ /* 0x000fe20000000f00 */
[----:B-1----:R-:W1:Y:S01]  /*5ca0*/  LDTM.x64 R4, tmem[UR4] ;  /* 0x00000004000479ee */ /* 0x002e620008340000 */
[----:B------:R-:W-:Y:S02]  /*5cb0*/  MOV R132, 0x3e235519 ;  /* 0x3e23551900847802 */ /* 0x000fe40000000f00 */
[----:B------:R-:W-:Y:S02]  /*5cc0*/  MOV R130, 0x3f210a14 ;  /* 0x3f210a1400827802 */ /* 0x000fe40000000f00 */
[----:B------:R-:W-:Y:S01]  /*5cd0*/  ISETP.NE.U32.AND P6, PT, R195, 0x1, PT ;  /* 0x00000001c300780c */ /* 0x000fe20003fc5070 */
[C---:B-1----:R-:W-:Y:S01]  /*5ce0*/  FMUL R0, R128.reuse, R4 ;  /* 0x0000000480007220 */ /* 0x042fe20000400000 */
[C---:B------:R-:W-:Y:S01]  /*5cf0*/  FMUL R2, R128.reuse, R5 ;  /* 0x0000000580027220 */ /* 0x040fe20000400000 */
[C---:B----4-:R-:W-:Y:S01]  /*5d00*/  FMUL R3, R128.reuse, R6 ;  /* 0x0000000680037220 */ /* 0x050fe20000400000 */
[----:B------:R-:W-:Y:S01]  /*5d10*/  FMUL R7, R128, R7 ;  /* 0x0000000780077220 */ /* 0x000fe20000400000 */
[----:B------:R-:W-:Y:S01]  /*5d20*/  FFMA R0, R139, R68, R0 ;  /* 0x000000448b007223 */ /* 0x000fe20000000000 */
[----:B------:R-:W-:Y:S01]  /*5d30*/  SHF.L.U32 R68, R141, 0x10, RZ ;  /* 0x000000108d447819 */ /* 0x000fe200000006ff */
[C---:B------:R-:W-:Y:S01]  /*5d40*/  FFMA R2, R139.reuse, R69, R2 ;  /* 0x000000458b027223 */ /* 0x040fe20000000002 */
[----:B------:R-:W-:Y:S01]  /*5d50*/  SHF.L.U32 R69, R142, 0x10, RZ ;  /* 0x000000108e457819 */ /* 0x000fe200000006ff */
[C---:B------:R-:W-:Y:S01]  /*5d60*/  FMUL R4, R128.reuse, R8 ;  /* 0x0000000880047220 */ /* 0x040fe20000400000 */
[C---:B------:R-:W-:Y:S01]  /*5d70*/  FMUL R5, R128.reuse, R9 ;  /* 0x0000000980057220 */ /* 0x040fe20000400000 */
[----:B------:R-:W-:Y:S01]  /*5d80*/  FFMA R3, R139, R68, R3 ;  /* 0x000000448b037223 */ /* 0x000fe20000000003 */
[----:B------:R-:W-:Y:S01]  /*5d90*/  LOP3.LUT R68, R143, 0xffff0000, RZ, 0xc0, !PT ;  /* 0xffff00008f447812 */ /* 0x000fe200078ec0ff */
[----:B------:R-:W-:Y:S01]  /*5da0*/  FMUL R6, R128, R10 ;  /* 0x0000000a80067220 */ /* 0x000fe20000400000 */
[C---:B------:R-:W-:Y:S01]  /*5db0*/  FFMA R7, R139.reuse, R70, R7 ;  /* 0x000000468b077223 */ /* 0x040fe20000000007 */
[----:B--2---:R-:W-:Y:S01]  /*5dc0*/  LOP3.LUT R70, R144, 0xffff0000, RZ, 0xc0, !PT ;  /* 0xffff000090467812 */ /* 0x004fe200078ec0ff */
[----:B------:R-:W-:Y:S01]  /*5dd0*/  FMUL R11, R128, R11 ;  /* 0x0000000b800b7220 */ /* 0x000fe20000400000 */
[C---:B------:R-:W-:Y:S01]  /*5de0*/  FFMA R4, R139.reuse, R69, R4 ;  /* 0x000000458b047223 */ /* 0x040fe20000000004 */
[----:B------:R-:W-:Y:S01]  /*5df0*/  SHF.L.U32 R69, R144, 0x10, RZ ;  /* 0x0000001090457819 */ /* 0x000fe200000006ff */
[C---:B------:R-:W-:Y:S01]  /*5e00*/  FFMA R5, R139.reuse, R72, R5 ;  /* 0x000000488b057223 */ /* 0x040fe20000000005 */
[----:B------:R-:W-:Y:S01]  /*5e10*/  FFMA R6, R139, R71, R6 ;  /* 0x000000478b067223 */ /* 0x000fe20000000006 */
[----:B------:R-:W-:Y:S01]  /*5e20*/  SHF.L.U32 R71, R145, 0x10, RZ ;  /* 0x0000001091477819 */ /* 0x000fe200000006ff */
[C---:B------:R-:W-:Y:S01]  /*5e30*/  FMUL R8, R128.reuse, R12 ;  /* 0x0000000c80087220 */ /* 0x040fe20000400000 */
[----:B------:R-:W-:Y:S01]  /*5e40*/  FFMA R11, R139, R68, R11 ;  /* 0x000000448b0b7223 */ /* 0x000fe2000000000b */
[----:B------:R-:W-:Y:S01]  /*5e50*/  LOP3.LUT R68, R145, 0xffff0000, RZ, 0xc0, !PT ;  /* 0xffff000091447812 */ /* 0x000fe200078ec0ff */
[C---:B------:R-:W-:Y:S01]  /*5e60*/  FMUL R9, R128.reuse, R13 ;  /* 0x0000000d80097220 */ /* 0x040fe20000400000 */
[C---:B------:R-:W-:Y:S01]  /*5e70*/  FMUL R10, R128.reuse, R14 ;  /* 0x0000000e800a7220 */ /* 0x040fe20000400000 */
[----:B------:R-:W-:Y:S01]  /*5e80*/  FMUL R15, R128, R15 ;  /* 0x0000000f800f7220 */ /* 0x000fe20000400000 */
[C---:B------:R-:W-:Y:S01]  /*5e90*/  FFMA R8, R139.reuse, R69, R8 ;  /* 0x000000458b087223 */ /* 0x040fe20000000008 */
[----:B------:R-:W-:Y:S01]  /*5ea0*/  SHF.L.U32 R69, R146, 0x10, RZ ;  /* 0x0000001092457819 */ /* 0x000fe200000006ff */
[----:B------:R-:W-:Y:S01]  /*5eb0*/  FFMA R9, R139, R70, R9 ;  /* 0x000000468b097223 */ /* 0x000fe20000000009 */
[----:B------:R-:W-:Y:S01]  /*5ec0*/  LOP3.LUT R70, R147, 0xffff0000, RZ, 0xc0, !PT ;  /* 0xffff000093467812 */ /* 0x000fe200078ec0ff */
[----:B------:R-:W-:Y:S01]  /*5ed0*/  FFMA R10, R139, R71, R10 ;  /* 0x000000478b0a7223 */ /* 0x000fe2000000000a */
[----:B------:R-:W-:Y:S01]  /*5ee0*/  SHF.L.U32 R71, R147, 0x10, RZ ;  /* 0x0000001093477819 */ /* 0x000fe200000006ff */
[----:B------:R-:W-:Y:S01]  /*5ef0*/  FMUL R12, R128, R16 ;  /* 0x00000010800c7220 */ /* 0x000fe20000400000 */
[C---:B------:R-:W-:Y:S01]  /*5f00*/  FFMA R15, R139.reuse, R68, R15 ;  /* 0x000000448b0f7223 */ /* 0x040fe2000000000f */
[----:B------:R-:W-:Y:S01]  /*5f10*/  LOP3.LUT R68, R146, 0xffff0000, RZ, 0xc0, !PT ;  /* 0xffff000092447812 */ /* 0x000fe200078ec0ff */
[----:B------:R-:W-:Y:S01]  /*5f20*/  FMUL R13, R128, R17 ;  /* 0x00000011800d7220 */ /* 0x000fe20000400000 */
[C---:B------:R-:W-:Y:S01]  /*5f30*/  FFMA R12, R139.reuse, R69, R12 ;  /* 0x000000458b0c7223 */ /* 0x040fe2000000000c */
[----:B------:R-:W-:Y:S01]  /*5f40*/  SHF.L.U32 R69, R148, 0x10, RZ ;  /* 0x0000001094457819 */ /* 0x000fe200000006ff */
[C---:B------:R-:W-:Y:S01]  /*5f50*/  FMUL R14, R128.reuse, R18 ;  /* 0x00000012800e7220 */ /* 0x040fe20000400000 */
[C---:B------:R-:W-:Y:S01]  /*5f60*/  FMUL R19, R128.reuse, R19 ;  /* 0x0000001380137220 */ /* 0x040fe20000400000 */
[----:B------:R-:W-:Y:S01]  /*5f70*/  FMUL R16, R128, R20 ;  /* 0x0000001480107220 */ /* 0x000fe20000400000 */
[C---:B------:R-:W-:Y:S01]  /*5f80*/  FFMA R13, R139.reuse, R68, R13 ;  /* 0x000000448b0d7223 */ /* 0x040fe2000000000d */
[----:B------:R-:W-:Y:S01]  /*5f90*/  LOP3.LUT R68, R148, 0xffff0000, RZ, 0xc0, !PT ;  /* 0xffff000094447812 */ /* 0x000fe200078ec0ff */
[C---:B------:R-:W-:Y:S01]  /*5fa0*/  FFMA R14, R139.reuse, R71, R14 ;  /* 0x000000478b0e7223 */ /* 0x040fe2000000000e */
[----:B------:R-:W-:Y:S01]  /*5fb0*/  SHF.L.U32 R71, R150, 0x10, RZ ;  /* 0x0000001096477819 */ /* 0x000fe200000006ff */
[----:B------:R-:W-:Y:S01]  /*5fc0*/  FFMA R19, R139, R70, R19 ;  /* 0x000000468b137223 */ /* 0x000fe20000000013 */
[----:B------:R-:W-:Y:S01]  /*5fd0*/  LOP3.LUT R70, R149, 0xffff0000, RZ, 0xc0, !PT ;  /* 0xffff000095467812 */ /* 0x000fe200078ec0ff */
[C---:B------:R-:W-:Y:S01]  /*5fe0*/  FMUL R17, R128.reuse, R21 ;  /* 0x0000001580117220 */ /* 0x040fe20000400000 */
[----:B------:R-:W-:Y:S01]  /*5ff0*/  FFMA R16, R139, R69, R16 ;  /* 0x000000458b107223 */ /* 0x000fe20000000010 */
[----:B------:R-:W-:Y:S01]  /*6000*/  SHF.L.U32 R69, R149, 0x10, RZ ;  /* 0x0000001095457819 */ /* 0x000fe200000006ff */
[----:B------:R-:W-:Y:S01]  /*6010*/  FMUL R18, R128, R22 ;  /* 0x0000001680127220 */ /* 0x000fe20000400000 */
[C---:B------:R-:W-:Y:S01]  /*6020*/  FFMA R17, R139.reuse, R68, R17 ;  /* 0x000000448b117223 */ /* 0x040fe20000000011 */
[----:B------:R-:W-:Y:S01]  /*6030*/  LOP3.LUT R68, R150, 0xffff0000, RZ, 0xc0, !PT ;  /* 0xffff000096447812 */ /* 0x000fe200078ec0ff */
[C---:B------:R-:W-:Y:S01]  /*6040*/  FMUL R23, R128.reuse, R23 ;  /* 0x0000001780177220 */ /* 0x040fe20000400000 */
[C---:B------:R-:W-:Y:S01]  /*6050*/  FMUL R20, R128.reuse, R24 ;  /* 0x0000001880147220 */ /* 0x040fe20000400000 */
[----:B------:R-:W-:Y:S01]  /*6060*/  FMUL R21, R128, R25 ;  /* 0x0000001980157220 */ /* 0x000fe20000400000 */
[----:B------:R-:W-:Y:S01]  /*6070*/  FFMA R18, R139, R69, R18 ;  /* 0x000000458b127223 */ /* 0x000fe20000000012 */
[----:B------:R-:W-:Y:S01]  /*6080*/  SHF.L.U32 R69, R151, 0x10, RZ ;  /* 0x0000001097457819 */ /* 0x000fe200000006ff */
[C---:B------:R-:W-:Y:S01]  /*6090*/  FFMA R23, R139.reuse, R70, R23 ;  /* 0x000000468b177223 */ /* 0x040fe20000000017 */
[C---:B------:R-:W-:Y:S01]  /*60a0*/  LOP3.LUT R70, R152.reuse, 0xffff0000, RZ, 0xc0, !PT ;  /* 0xffff000098467812 */ /* 0x040fe200078ec0ff */
[C---:B------:R-:W-:Y:S01]  /*60b0*/  FFMA R20, R139.reuse, R71, R20 ;  /* 0x000000478b147223 */ /* 0x040fe20000000014 */
[----:B------:R-:W-:Y:S01]  /*60c0*/  SHF.L.U32 R71, R152, 0x10, RZ ;  /* 0x0000001098477819 */ /* 0x000fe200000006ff */
[C---:B------:R-:W-:Y:S01]  /*60d0*/  FMUL R22, R128.reuse, R26 ;  /* 0x0000001a80167220 */ /* 0x040fe20000400000 */
[----:B------:R-:W-:Y:S01]  /*60e0*/  FFMA R21, R139, R68, R21 ;  /* 0x000000448b157223 */ /* 0x000fe20000000015 */
[----:B------:R-:W-:Y:S01]  /*60f0*/  LOP3.LUT R68, R151, 0xffff0000, RZ, 0xc0, !PT ;  /* 0xffff000097447812 */ /* 0x000fe200078ec0ff */
[C---:B------:R-:W-:Y:S01]  /*6100*/  FMUL R27, R128.reuse, R27 ;  /* 0x0000001b801b7220 */ /* 0x040fe20000400000 */
[----:B------:R-:W-:Y:S01]  /*6110*/  FFMA R22, R139, R69, R22 ;  /* 0x000000458b167223 */ /* 0x000fe20000000016 */
[----:B------:R-:W-:Y:S01]  /*6120*/  SHF.L.U32 R69, R153, 0x10, RZ ;  /* 0x0000001099457819 */ /* 0x000fe200000006ff */
[C---:B------:R-:W-:Y:S01]  /*6130*/  FMUL R24, R128.reuse, R28 ;  /* 0x0000001c80187220 */ /* 0x040fe20000400000 */
[C---:B------:R-:W-:Y:S01]  /*6140*/  FMUL R25, R128.reuse, R29 ;  /* 0x0000001d80197220 */ /* 0x040fe20000400000 */
[----:B------:R-:W-:Y:S01]  /*6150*/  FMUL R26, R128, R30 ;  /* 0x0000001e801a7220 */ /* 0x000fe20000400000 */
[----:B------:R-:W-:Y:S01]  /*6160*/  FFMA R27, R139, R68, R27 ;  /* 0x000000448b1b7223 */ /* 0x000fe2000000001b */
[----:B------:R-:W-:Y:S01]  /*6170*/  LOP3.LUT R68, R153, 0xffff0000, RZ, 0xc0, !PT ;  /* 0xffff000099447812 */ /* 0x000fe200078ec0ff */
[----:B------:R-:W-:Y:S01]  /*6180*/  FFMA R24, R139, R71, R24 ;  /* 0x000000478b187223 */ /* 0x000fe20000000018 */
[----:B------:R-:W-:Y:S01]  /*6190*/  SHF.L.U32 R71, R155, 0x10, RZ ;  /* 0x000000109b477819 */ /* 0x000fe200000006ff */
[C---:B------:R-:W-:Y:S01]  /*61a0*/  FFMA R25, R139.reuse, R70, R25 ;  /* 0x000000468b197223 */ /* 0x040fe20000000019 */
[----:B------:R-:W-:Y:S01]  /*61b0*/  LOP3.LUT R70, R154, 0xffff0000, RZ, 0xc0, !PT ;  /* 0xffff00009a467812 */ /* 0x000fe200078ec0ff */
[----:B------:R-:W-:Y:S01]  /*61c0*/  FMUL R31, R128, R31 ;  /* 0x0000001f801f7220 */ /* 0x000fe20000400000 */
[C---:B------:R-:W-:Y:S01]  /*61d0*/  FFMA R26, R139.reuse, R69, R26 ;  /* 0x000000458b1a7223 */ /* 0x040fe2000000001a */
        /* <DEDUP_REMOVED lines=94> */
[----:B------:R-:W-:Y:S01]  /*67c0*/  FMUL R63, R128, R63 ;  /* 0x0000003f803f7220 */ /* 0x000fe20000400000 */
[----:B------:R-:W-:Y:S01]  /*67d0*/  FMUL R72, R0, 0.70710676908493041992 ;  /* 0x3f3504f300487820 */ /* 0x000fe20000400000 */
[C---:B------:R-:W-:Y:S01]  /*67e0*/  FMUL R60, R128.reuse, R64 ;  /* 0x00000040803c7220 */ /* 0x040fe20000400000 */
[----:B------:R-:W-:Y:S01]  /*67f0*/  FMUL R61, R128, R65 ;  /* 0x00000041803d7220 */ /* 0x000fe20000400000 */
[C---:B------:R-:W-:Y:S01]  /*6800*/  FFMA R58, R139.reuse, R69, R58 ;  /* 0x000000458b3a7223 */ /* 0x040fe2000000003a */
[----:B------:R-:W-:Y:S01]  /*6810*/  FFMA R63, R139, R70, R63 ;  /* 0x000000468b3f7223 */ /* 0x000fe2000000003f */
[C---:B------:R-:W-:Y:S01]  /*6820*/  FSETP.GE.AND P1, PT, |R72|.reuse, 1.0029599666595458984, PT ;  /* 0x3f8060fe4800780b */ /* 0x040fe20003f26200 */
[----:B------:R-:W-:Y:S01]  /*6830*/  FMUL R65, R72, R72 ;  /* 0x0000004848417220 */ /* 0x000fe20000400000 */
[----:B------:R-:W-:Y:S01]  /*6840*/  LOP3.LUT R70, R171, 0xffff0000, RZ, 0xc0, !PT ;  /* 0xffff0000ab467812 */ /* 0x000fe200078ec0ff */
[C---:B------:R-:W-:Y:S01]  /*6850*/  FFMA R60, R139.reuse, R71, R60 ;  /* 0x000000478b3c7223 */ /* 0x040fe2000000003c */
[----:B------:R-:W-:Y:S01]  /*6860*/  FSEL R69, R172, 8.4834944573231041431e-05, P1 ;  /* 0x38b1e96aac457808 */ /* 0x000fe20000800000 */
[----:B------:R-:W-:Y:S01]  /*6870*/  FFMA R61, R139, R68, R61 ;  /* 0x000000448b3d7223 */ /* 0x000fe2000000003d */
[----:B------:R-:W-:Y:S01]  /*6880*/  SHF.L.U32 R68, R171, 0x10, RZ ;  /* 0x00000010ab447819 */ /* 0x000fe200000006ff */
[----:B------:R-:W-:Y:S01]  /*6890*/  FMUL R62, R128, R66 ;  /* 0x00000042803e7220 */ /* 0x000fe20000400000 */
[----:B------:R-:W-:Y:S01]  /*68a0*/  FSEL R73, |R72|, R65, P1 ;  /* 0x0000004148497208 */ /* 0x000fe20000800200 */
[----:B------:R-:W-:Y:S01]  /*68b0*/  FMUL R135, R49, 0.70710676908493041992 ;  /* 0x3f3504f331877820 */ /* 0x000fe20000400000 */
[----:B------:R-:W-:Y:S01]  /*68c0*/  FSEL R64, -R134, -0.00082130916416645050049, P1 ;  /* 0xba574d2086407808 */ /* 0x000fe20000800100 */
[----:B------:R-:W-:Y:S01]  /*68d0*/  FMUL R67, R128, R67 ;  /* 0x0000004380437220 */ /* 0x000fe20000400000 */
[----:B------:R-:W-:Y:S01]  /*68e0*/  FSEL R65, R129, 0.0052134888246655464172, P1 ;  /* 0x3baad5ea81417808 */ /* 0x000fe20000800000 */
[----:B------:R-:W-:Y:S01]  /*68f0*/  FFMA R62, R139, R68, R62 ;  /* 0x000000448b3e7223 */ /* 0x000fe2000000003e */
[----:B------:R-:W-:Y:S01]  /*6900*/  FSEL R66, -R133, -0.026868773624300956726, P1 ;  /* 0xbcdc1be785427808 */ /* 0x000fe20000800100 */
[----:B------:R-:W-:Y:S01]  /*6910*/  FFMA R67, R139, R70, R67 ;  /* 0x000000468b437223 */ /* 0x000fe20000000043 */
[-C--:B------:R-:W-:Y:S01]  /*6920*/  FFMA R64, R69, R73.reuse, R64 ;  /* 0x0000004945407223 */ /* 0x080fe20000000040 */
[----:B------:R-:W-:Y:S01]  /*6930*/  FSEL R69, R132, 0.11284004896879196167, P1 ;  /* 0x3de718af84457808 */ /* 0x000fe20000800000 */
[C---:B------:R-:W-:Y:S01]  /*6940*/  FMUL R71, R2.reuse, 0.70710676908493041992 ;  /* 0x3f3504f302477820 */ /* 0x040fe20000400000 */
[----:B------:R-:W-:Y:S01]  /*6950*/  FMUL R2, R2, 0.5 ;  /* 0x3f00000002027820 */ /* 0x000fe20000400000 */
[-C--:B------:R-:W-:Y:S01]  /*6960*/  FFMA R65, R64, R73.reuse, R65 ;  /* 0x0000004940417223 */ /* 0x080fe20000000041 */
[----:B------:R-:W-:Y:S01]  /*6970*/  FSEL R64, R131, -0.37612664699554443359, P1 ;  /* 0xbec093ac83407808 */ /* 0x000fe20000800000 */
[----:B------:R-:W-:Y:S01]  /*6980*/  FMUL R206, R5, 0.5 ;  /* 0x3f00000005ce7820 */ /* 0x000fe20000400000 */
[----:B------:R-:W-:Y:S01]  /*6990*/  FSETP.GE.AND P0, PT, |R71|, 1.0029599666595458984, PT ;  /* 0x3f8060fe4700780b */ /* 0x000fe20003f06200 */
[-C--:B------:R-:W-:Y:S01]  /*69a0*/  FFMA R66, R65, R73.reuse, R66 ;  /* 0x0000004941427223 */ /* 0x080fe20000000042 */
[----:B------:R-:W-:Y:S02]  /*69b0*/  FSEL R65, R130, 0.12837915122509002686, P1 ;  /* 0x3e0375d382417808 */ /* 0x000fe40000800000 */
[----:B------:R-:W-:Y:S01]  /*69c0*/  FSEL R68, -R133, -0.026868773624300956726, P0 ;  /* 0xbcdc1be785447808 */ /* 0x000fe20000000100 */
[----:B------:R-:W-:Y:S01]  /*69d0*/  FFMA R69, R66, R73, R69 ;  /* 0x0000004942457223 */ /* 0x000fe20000000045 */
[----:B------:R-:W-:Y:S03]  /*69e0*/  FMUL R66, R71, R71 ;  /* 0x0000004747427220 */ /* 0x000fe60000400000 */
[-C--:B------:R-:W-:Y:S01]  /*69f0*/  FFMA R64, R69, R73.reuse, R64 ;  /* 0x0000004945407223 */ /* 0x080fe20000000040 */
[----:B------:R-:W-:Y:S02]  /*6a00*/  FSEL R69, R172, 8.4834944573231041431e-05, P0 ;  /* 0x38b1e96aac457808 */ /* 0x000fe40000000000 */
[----:B------:R-:W-:Y:S01]  /*6a10*/  FSEL R70, |R71|, R66, P0 ;  /* 0x0000004247467208 */ /* 0x000fe20000000200 */
[----:B------:R-:W-:Y:S01]  /*6a20*/  FFMA R65, R64, R73, R65 ;  /* 0x0000004940417223 */ /* 0x000fe20000000041 */
[----:B------:R-:W-:Y:S01]  /*6a30*/  FSEL R66, -R73, R72, P1 ;  /* 0x0000004849427208 */ /* 0x000fe20000800100 */
[----:B------:R-:W-:Y:S01]  /*6a40*/  FMUL R73, R3, 0.70710676908493041992 ;  /* 0x3f3504f303497820 */ /* 0x000fe20000400000 */
[----:B------:R-:W-:Y:S03]  /*6a50*/  FSEL R64, -R134, -0.00082130916416645050049, P0 ;  /* 0xba574d2086407808 */ /* 0x000fe60000000100 */
[----:B------:R-:W-:Y:S01]  /*6a60*/  FFMA R66, R65, R66, R66 ;  /* 0x0000004241427223 */ /* 0x000fe20000000042 */
[----:B------:R-:W-:Y:S01]  /*6a70*/  FSEL R65, R129, 0.0052134888246655464172, P0 ;  /* 0x3baad5ea81417808 */ /* 0x000fe20000000000 */
[-C--:B------:R-:W-:Y:S01]  /*6a80*/  FFMA R64, R69, R70.reuse, R64 ;  /* 0x0000004645407223 */ /* 0x080fe20000000040 */
[----:B------:R-:W-:Y:S01]  /*6a90*/  FSEL R69, R132, 0.11284004896879196167, P0 ;  /* 0x3de718af84457808 */ /* 0x000fe20000000000 */
[----:B------:R-:W1:Y:S01]  /*6aa0*/  @P1 MUFU.EX2 R75, R66 ;  /* 0x00000042004b1308 */ /* 0x000e620000000800 */
[----:B------:R-:W-:Y:S01]  /*6ab0*/  FSETP.GE.AND P2, PT, |R73|, 1.0029599666595458984, PT ;  /* 0x3f8060fe4900780b */ /* 0x000fe20003f46200 */
[-C--:B------:R-:W-:Y:S01]  /*6ac0*/  FFMA R65, R64, R70.reuse, R65 ;  /* 0x0000004640417223 */ /* 0x080fe20000000041 */
[----:B------:R-:W-:Y:S03]  /*6ad0*/  FSEL R64, R131, -0.37612664699554443359, P0 ;  /* 0xbec093ac83407808 */ /* 0x000fe60000000000 */
[-C--:B------:R-:W-:Y:S01]  /*6ae0*/  FFMA R68, R65, R70.reuse, R68 ;  /* 0x0000004641447223 */ /* 0x080fe20000000044 */
[----:B------:R-:W-:Y:S03]  /*6af0*/  FSEL R65, R130, 0.12837915122509002686, P0 ;  /* 0x3e0375d382417808 */ /* 0x000fe60000000000 */
[-C--:B------:R-:W-:Y:S01]  /*6b00*/  FFMA R69, R68, R70.reuse, R69 ;  /* 0x0000004644457223 */ /* 0x080fe20000000045 */
[----:B------:R-:W-:Y:S03]  /*6b10*/  FMUL R68, R73, R73 ;  /* 0x0000004949447220 */ /* 0x000fe60000400000 */
[----:B------:R-:W-:Y:S01]  /*6b20*/  FFMA R64, R69, R70, R64 ;  /* 0x0000004645407223 */ /* 0x000fe20000000040 */
[----:B------:R-:W-:Y:S02]  /*6b30*/  FSEL R69, R172, 8.4834944573231041431e-05, P2 ;  /* 0x38b1e96aac457808 */ /* 0x000fe40001000000 */
[----:B------:R-:W-:Y:S01]  /*6b40*/  FSEL R74, |R73|, R68, P2 ;  /* 0x00000044494a7208 */ /* 0x000fe20001000200 */
[----:B-1----:R-:W-:Y:S01]  /*6b50*/  @P1 FADD R77, -R75, 1 ;  /* 0x3f8000004b4d1421 */ /* 0x002fe20000000100 */
[----:B------:R-:W-:Y:S01]  /*6b60*/  FSEL R68, -R70, R71, P0 ;  /* 0x0000004746447208 */ /* 0x000fe20000000100 */
[----:B------:R-:W-:Y:S01]  /*6b70*/  FFMA R65, R64, R70, R65 ;  /* 0x0000004640417223 */ /* 0x000fe20000000041 */
[----:B------:R-:W-:Y:S01]  /*6b80*/  FSEL R64, -R134, -0.00082130916416645050049, P2 ;  /* 0xba574d2086407808 */ /* 0x000fe20001000100 */
[----:B------:R-:W-:Y:S01]  /*6b90*/  FMUL R75, R7, 0.70710676908493041992 ;  /* 0x3f3504f3074b7820 */ /* 0x000fe20000400000 */
[----:B------:R-:W-:Y:S01]  /*6ba0*/  FSEL R70, -R133, -0.026868773624300956726, P2 ;  /* 0xbcdc1be785467808 */ /* 0x000fe20001000100 */
[----:B------:R-:W-:Y:S01]  /*6bb0*/  FFMA R68, R65, R68, R68 ;  /* 0x0000004441447223 */ /* 0x000fe20000000044 */
[----:B------:R-:W-:Y:S01]  /*6bc0*/  FSEL R65, R129, 0.0052134888246655464172, P2 ;  /* 0x3baad5ea81417808 */ /* 0x000fe20001000000 */
[-C--:B------:R-:W-:Y:S01]  /*6bd0*/  FFMA R64, R69, R74.reuse, R64 ;  /* 0x0000004a45407223 */ /* 0x080fe20000000040 */
[----:B------:R-:W-:Y:S02]  /*6be0*/  FSEL R69, R132, 0.11284004896879196167, P2 ;  /* 0x3de718af84457808 */ /* 0x000fe40001000000 */
[----:B------:R-:W-:Y:S01]  /*6bf0*/  @P1 LOP3.LUT R66, R77, 0x80000000, R72, 0xb8, !PT ;  /* 0x800000004d421812 */ /* 0x000fe200078eb848 */
[-C--:B------:R-:W-:Y:S01]  /*6c00*/  FFMA R65, R64, R74.reuse, R65 ;  /* 0x0000004a40417223 */ /* 0x080fe20000000041 */
[----:B------:R-:W-:Y:S02]  /*6c10*/  FSEL R64, R131, -0.37612664699554443359, P2 ;  /* 0xbec093ac83407808 */ /* 0x000fe40001000000 */
[----:B------:R-:W-:Y:S01]  /*6c20*/  FSETP.GE.AND P1, PT, |R75|, 1.0029599666595458984, PT ;  /* 0x3f8060fe4b00780b */ /* 0x000fe20003f26200 */
[-C--:B------:R-:W-:Y:S01]  /*6c30*/  FFMA R70, R65, R74.reuse, R70 ;  /* 0x0000004a41467223 */ /* 0x080fe20000000046 */
[----:B------:R-:W-:Y:S01]  /*6c40*/  FSEL R65, R130, 0.12837915122509002686, P2 ;  /* 0x3e0375d382417808 */ /* 0x000fe20001000000 */
[----:B------:R-:W-:Y:S01]  /*6c50*/  FADD R205, R66, 1 ;  /* 0x3f80000042cd7421 */ /* 0x000fe20000000000 */
[----:B------:R-:W-:Y:S01]  /*6c60*/  FSEL R72, R172, 8.4834944573231041431e-05, P1 ;  /* 0x38b1e96aac487808 */ /* 0x000fe20000800000 */
[-C--:B------:R-:W-:Y:S01]  /*6c70*/  FFMA R69, R70, R74.reuse, R69 ;  /* 0x0000004a46457223 */ /* 0x080fe20000000045 */
[----:B------:R-:W-:Y:S03]  /*6c80*/  FMUL R70, R75, R75 ;  /* 0x0000004b4b467220 */ /* 0x000fe60000400000 */
[----:B------:R-:W-:Y:S01]  /*6c90*/  FFMA R64, R69, R74, R64 ;  /* 0x0000004a45407223 */ /* 0x000fe20000000040 */
[----:B------:R-:W-:Y:S02]  /*6ca0*/  FSEL R69, -R134, -0.00082130916416645050049, P1 ;  /* 0xba574d2086457808 */ /* 0x000fe40000800100 */
[----:B------:R-:W-:Y:S01]  /*6cb0*/  FSEL R76, |R75|, R70, P1 ;  /* 0x000000464b4c7208 */ /* 0x000fe20000800200 */
[----:B------:R-:W-:Y:S01]  /*6cc0*/  FFMA R65, R64, R74, R65 ;  /* 0x0000004a40417223 */ /* 0x000fe20000000041 */
[----:B------:R-:W-:Y:S02]  /*6cd0*/  FSEL R64, -R74, R73, P2 ;  /* 0x000000494a407208 */ /* 0x000fe40001000100 */
[----:B------:R-:W-:Y:S01]  /*6ce0*/  FSEL R70, R129, 0.0052134888246655464172, P1 ;  /* 0x3baad5ea81467808 */ /* 0x000fe20000800000 */
[----:B------:R-:W1:Y:S02]  /*6cf0*/  @P0 MUFU.EX2 R74, R68 ;  /* 0x00000044004a0308 */ /* 0x000e640000000800 */
[----:B------:R-:W-:Y:S01]  /*6d00*/  FFMA R64, R65, R64, R64 ;  /* 0x0000004041407223 */ /* 0x000fe20000000040 */
[----:B------:R-:W-:Y:S01]  /*6d10*/  FSEL R65, -R133, -0.026868773624300956726, P1 ;  /* 0xbcdc1be785417808 */ /* 0x000fe20000800100 */
[-C--:B------:R-:W-:Y:S01]  /*6d20*/  FFMA R69, R72, R76.reuse, R69 ;  /* 0x0000004c48457223 */ /* 0x080fe20000000045 */
[----:B------:R-:W-:Y:S03]  /*6d30*/  FSEL R72, R132, 0.11284004896879196167, P1 ;  /* 0x3de718af84487808 */ /* 0x000fe60000800000 */
[-C--:B------:R-:W-:Y:S01]  /*6d40*/  FFMA R70, R69, R76.reuse, R70 ;  /* 0x0000004c45467223 */ /* 0x080fe20000000046 */
[----:B------:R-:W-:Y:S03]  /*6d50*/  FSEL R69, R131, -0.37612664699554443359, P1 ;  /* 0xbec093ac83457808 */ /* 0x000fe60000800000 */
[-C--:B------:R-:W-:Y:S04]  /*6d60*/  FFMA R65, R70, R76.reuse, R65 ;  /* 0x0000004c46417223 */ /* 0x080fe80000000041 */
[-C--:B------:R-:W-:Y:S01]  /*6d70*/  FFMA R72, R65, R76.reuse, R72 ;  /* 0x0000004c41487223 */ /* 0x080fe20000000048 */
[----:B------:R-:W-:Y:S01]  /*6d80*/  FSEL R65, -R76, R75, P1 ;  /* 0x0000004b4c417208 */ /* 0x000fe20000800100 */
[----:B-1----:R-:W-:Y:S01]  /*6d90*/  @P0 FADD R70, -R74, 1 ;  /* 0x3f8000004a460421 */ /* 0x002fe20000000100 */
[----:B------:R-:W-:Y:S01]  /*6da0*/  FMUL R74, R4, 0.70710676908493041992 ;  /* 0x3f3504f3044a7820 */ /* 0x000fe20000400000 */
[----:B------:R-:W-:Y:S03]  /*6db0*/  FFMA R69, R72, R76, R69 ;  /* 0x0000004c48457223 */ /* 0x000fe60000000045 */
[----:B------:R-:W-:Y:S01]  /*6dc0*/  @P0 LOP3.LUT R68, R70, 0x80000000, R71, 0xb8, !PT ;  /* 0x8000000046440812 */ /* 0x000fe200078eb847 */
[----:B------:R-:W-:Y:S01]  /*6dd0*/  FMUL R71, R74, R74 ;  /* 0x0000004a4a477220 */ /* 0x000fe20000400000 */
[----:B------:R-:W-:Y:S02]  /*6de0*/  FSEL R70, R130, 0.12837915122509002686, P1 ;  /* 0x3e0375d382467808 */ /* 0x000fe40000800000 */
[C---:B------:R-:W-:Y:S03]  /*6df0*/  FSETP.GE.AND P0, PT, |R74|.reuse, 1.0029599666595458984, PT ;  /* 0x3f8060fe4a00780b */ /* 0x040fe60003f06200 */
[----:B------:R-:W-:Y:S01]  /*6e00*/  FFMA R70, R69, R76, R70 ;  /* 0x0000004c45467223 */ /* 0x000fe20000000046 */
[----:B------:R-:W-:Y:S01]  /*6e10*/  FSEL R77, |R74|, R71, P0 ;  /* 0x000000474a4d7208 */ /* 0x000fe20000000200 */
[----:B------:R-:W1:Y:S01]  /*6e20*/  @P2 MUFU.EX2 R76, R64 ;  /* 0x00000040004c2308 */ /* 0x000e620000000800 */
[----:B------:R-:W-:Y:S01]  /*6e30*/  FSEL R72, R172, 8.4834944573231041431e-05, P0 ;  /* 0x38b1e96aac487808 */ /* 0x000fe20000000000 */
[----:B------:R-:W-:Y:S01]  /*6e40*/  FFMA R65, R70, R65, R65 ;  /* 0x0000004146417223 */ /* 0x000fe20000000041 */
[----:B------:R-:W-:Y:S02]  /*6e50*/  FSEL R69, -R134, -0.00082130916416645050049, P0 ;  /* 0xba574d2086457808 */ /* 0x000fe40000000100 */
[----:B------:R-:W-:Y:S02]  /*6e60*/  FSEL R70, R129, 0.0052134888246655464172, P0 ;  /* 0x3baad5ea81467808 */ /* 0x000fe40000000000 */
[----:B------:R-:W-:Y:S01]  /*6e70*/  FSEL R71, -R133, -0.026868773624300956726, P0 ;  /* 0xbcdc1be785477808 */ /* 0x000fe20000000100 */
[-C--:B------:R-:W-:Y:S01]  /*6e80*/  FFMA R69, R72, R77.reuse, R69 ;  /* 0x0000004d48457223 */ /* 0x080fe20000000045 */
[----:B------:R-:W-:Y:S03]  /*6e90*/  FSEL R72, R132, 0.11284004896879196167, P0 ;  /* 0x3de718af84487808 */ /* 0x000fe60000000000 */
[-C--:B------:R-:W-:Y:S01]  /*6ea0*/  FFMA R70, R69, R77.reuse, R70 ;  /* 0x0000004d45467223 */ /* 0x080fe20000000046 */
[----:B------:R-:W-:Y:S03]  /*6eb0*/  FSEL R69, R131, -0.37612664699554443359, P0 ;  /* 0xbec093ac83457808 */ /* 0x000fe60000000000 */
[-C--:B------:R-:W-:Y:S01]  /*6ec0*/  FFMA R71, R70, R77.reuse, R71 ;  /* 0x0000004d46477223 */ /* 0x080fe20000000047 */
[----:B------:R-:W-:Y:S01]  /*6ed0*/  FSEL R70, R130, 0.12837915122509002686, P0 ;  /* 0x3e0375d382467808 */ /* 0x000fe20000000000 */
[----:B-1----:R-:W-:Y:S01]  /*6ee0*/  @P2 FADD R78, -R76, 1 ;  /* 0x3f8000004c4e2421 */ /* 0x002fe20000000100 */
[----:B------:R-:W-:Y:S01]  /*6ef0*/  FMUL R76, R5, 0.70710676908493041992 ;  /* 0x3f3504f3054c7820 */ /* 0x000fe20000400000 */
[-C--:B------:R-:W-:Y:S03]  /*6f00*/  FFMA R72, R71, R77.reuse, R72 ;  /* 0x0000004d47487223 */ /* 0x080fe60000000048 */
[----:B------:R-:W-:Y:S01]  /*6f10*/  @P2 LOP3.LUT R64, R78, 0x80000000, R73, 0xb8, !PT ;  /* 0x800000004e402812 */ /* 0x000fe200078eb849 */
[-C--:B------:R-:W-:Y:S01]  /*6f20*/  FFMA R69, R72, R77.reuse, R69 ;  /* 0x0000004d48457223 */ /* 0x080fe20000000045 */
[C---:B------:R-:W-:Y:S01]  /*6f30*/  FSETP.GE.AND P2, PT, |R76|.reuse, 1.0029599666595458984, PT ;  /* 0x3f8060fe4c00780b */ /* 0x040fe20003f46200 */
[C---:B------:R-:W-:Y:S01]  /*6f40*/  FMUL R71, R76.reuse, R76 ;  /* 0x0000004c4c477220 */ /* 0x040fe20000400000 */
[----:B------:R-:W1:Y:S01]  /*6f50*/  @P1 MUFU.EX2 R78, R65 ;  /* 0x00000041004e1308 */ /* 0x000e620000000800 */
[----:B------:R-:W-:Y:S01]  /*6f60*/  FFMA R70, R69, R77, R70 ;  /* 0x0000004d45467223 */ /* 0x000fe20000000046 */
[----:B------:R-:W-:Y:S02]  /*6f70*/  FSEL R69, -R77, R74, P0 ;  /* 0x0000004a4d457208 */ /* 0x000fe40000000100 */
[----:B------:R-:W-:Y:S02]  /*6f80*/  FSEL R77, |R76|, R71, P2 ;  /* 0x000000474c4d7208 */ /* 0x000fe40001000200 */
        /* <DEDUP_REMOVED lines=10> */
[----:B-1----:R-:W-:Y:S01]  /*7030*/  @P1 FADD R70, -R78, 1 ;  /* 0x3f8000004e461421 */ /* 0x002fe20000000100 */
[----:B------:R-:W-:Y:S02]  /*7040*/  FMUL R78, R6, 0.70710676908493041992 ;  /* 0x3f3504f3064e7820 */ /* 0x000fe40000400000 */
[-C--:B------:R-:W-:Y:S02]  /*7050*/  FFMA R72, R73, R77.reuse, R72 ;  /* 0x0000004d49487223 */ /* 0x080fe40000000048 */
[----:B------:R-:W-:Y:S01]  /*7060*/  @P1 LOP3.LUT R65, R70, 0x80000000, R75, 0xb8, !PT ;  /* 0x8000000046411812 */ /* 0x000fe200078eb84b */
[----:B------:R-:W-:Y:S01]  /*7070*/  FMUL R73, R78, R78 ;  /* 0x0000004e4e497220 */ /* 0x000fe20000400000 */
[----:B------:R-:W-:Y:S01]  /*7080*/  FSEL R70, R130, 0.12837915122509002686, P2 ;  /* 0x3e0375d382467808 */ /* 0x000fe20001000000 */
[-C--:B------:R-:W-:Y:S01]  /*7090*/  FFMA R71, R72, R77.reuse, R71 ;  /* 0x0000004d48477223 */ /* 0x080fe20000000047 */
[C---:B------:R-:W-:Y:S03]  /*70a0*/  FSETP.GE.AND P1, PT, |R78|.reuse, 1.0029599666595458984, PT ;  /* 0x3f8060fe4e00780b */ /* 0x040fe60003f26200 */
[----:B------:R-:W-:Y:S01]  /*70b0*/  FFMA R70, R71, R77, R70 ;  /* 0x0000004d47467223 */ /* 0x000fe20000000046 */
[----:B------:R-:W-:Y:S02]  /*70c0*/  FSEL R71, -R77, R76, P2 ;  /* 0x0000004c4d477208 */ /* 0x000fe40001000100 */
        /* <DEDUP_REMOVED lines=9> */
[-C--:B------:R-:W-:Y:S04]  /*7160*/  FFMA R73, R72, R79.reuse, R73 ;  /* 0x0000004f48497223 */ /* 0x080fe80000000049 */
[-C--:B------:R-:W-:Y:S01]  /*7170*/  FFMA R70, R73, R79.reuse, R70 ;  /* 0x0000004f49467223 */ /* 0x080fe20000000046 */
[----:B------:R-:W-:Y:S01]  /*7180*/  FSEL R73, R130, 0.12837915122509002686, P1 ;  /* 0x3e0375d382497808 */ /* 0x000fe20000800000 */
[----:B-1----:R-:W-:Y:S01]  /*7190*/  @P0 FADD R81, -R77, 1 ;  /* 0x3f8000004d510421 */ /* 0x002fe20000000100 */
[----:B------:R-:W-:Y:S01]  /*71a0*/  FMUL R77, R11, 0.70710676908493041992 ;  /* 0x3f3504f30b4d7820 */ /* 0x000fe20000400000 */
[----:B------:R-:W-:Y:S01]  /*71b0*/  FFMA R75, R70, R79, R75 ;  /* 0x0000004f464b7223 */ /* 0x000fe2000000004b */
[----:B------:R-:W-:Y:S02]  /*71c0*/  FSEL R70, R131, -0.37612664699554443359, P1 ;  /* 0xbec093ac83467808 */ /* 0x000fe40000800000 */
[----:B------:R-:W-:Y:S01]  /*71d0*/  @P0 LOP3.LUT R69, R81, 0x80000000, R74, 0xb8, !PT ;  /* 0x8000000051450812 */ /* 0x000fe200078eb84a */
[C---:B------:R-:W-:Y:S01]  /*71e0*/  FMUL R72, R77.reuse, R77 ;  /* 0x0000004d4d487220 */ /* 0x040fe20000400000 */
[----:B------:R-:W-:Y:S01]  /*71f0*/  FSETP.GE.AND P0, PT, |R77|, 1.0029599666595458984, PT ;  /* 0x3f8060fe4d00780b */ /* 0x000fe20003f06200 */
[-C--:B------:R-:W-:Y:S02]  /*7200*/  FFMA R70, R75, R79.reuse, R70 ;  /* 0x0000004f4b467223 */ /* 0x080fe40000000046 */
[----:B------:R-:W-:Y:S01]  /*7210*/  FADD R69, R69, 1 ;  /* 0x3f80000045457421 */ /* 0x000fe20000000000 */
[----:B------:R-:W-:Y:S01]  /*7220*/  FSEL R80, |R77|, R72, P0 ;  /* 0x000000484d507208 */ /* 0x000fe20000000200 */
[----:B------:R-:W-:Y:S01]  /*7230*/  FFMA R73, R70, R79, R73 ;  /* 0x0000004f46497223 */ /* 0x000fe20000000049 */
[----:B------:R-:W-:Y:S02]  /*7240*/  FSEL R70, -R79, R78, P1 ;  /* 0x0000004e4f467208 */ /* 0x000fe40000800100 */
[----:B------:R-:W-:Y:S01]  /*7250*/  FSEL R75, R172, 8.4834944573231041431e-05, P0 ;  /* 0x38b1e96aac4b7808 */ /* 0x000fe20000000000 */
[----:B------:R-:W1:Y:S01]  /*7260*/  @P2 MUFU.EX2 R79, R71 ;  /* 0x00000047004f2308 */ /* 0x000e620000000800 */
[----:B------:R-:W-:Y:S01]  /*7270*/  FSEL R72, -R134, -0.00082130916416645050049, P0 ;  /* 0xba574d2086487808 */ /* 0x000fe20000000100 */
[----:B------:R-:W-:Y:S01]  /*7280*/  FFMA R70, R73, R70, R70 ;  /* 0x0000004649467223 */ /* 0x000fe20000000046 */
[----:B------:R-:W-:Y:S02]  /*7290*/  FSEL R73, R129, 0.0052134888246655464172, P0 ;  /* 0x3baad5ea81497808 */ /* 0x000fe40000000000 */
[----:B------:R-:W-:Y:S01]  /*72a0*/  FSEL R74, -R133, -0.026868773624300956726, P0 ;  /* 0xbcdc1be7854a7808 */ /* 0x000fe20000000100 */
[-C--:B------:R-:W-:Y:S01]  /*72b0*/  FFMA R72, R75, R80.reuse, R72 ;  /* 0x000000504b487223 */ /* 0x080fe20000000048 */
[----:B------:R-:W-:Y:S03]  /*72c0*/  FSEL R75, R132, 0.11284004896879196167, P0 ;  /* 0x3de718af844b7808 */ /* 0x000fe60000000000 */
[----:B------:R-:W2:Y:S01]  /*72d0*/  @P1 MUFU.EX2 R81, R70 ;  /* 0x0000004600511308 */ /* 0x000ea20000000800 */
[-C--:B------:R-:W-:Y:S01]  /*72e0*/  FFMA R73, R72, R80.reuse, R73 ;  /* 0x0000005048497223 */ /* 0x080fe20000000049 */
[----:B------:R-:W-:Y:S03]  /*72f0*/  FSEL R72, R131, -0.37612664699554443359, P0 ;  /* 0xbec093ac83487808 */ /* 0x000fe60000000000 */
[-C--:B------:R-:W-:Y:S01]  /*7300*/  FFMA R74, R73, R80.reuse, R74 ;  /* 0x00000050494a7223 */ /* 0x080fe2000000004a */
[----:B-1----:R-:W-:Y:S03]  /*7310*/  @P2 FADD R73, -R79, 1 ;  /* 0x3f8000004f492421 */ /* 0x002fe60000000100 */
[-C--:B------:R-:W-:Y:S01]  /*7320*/  FFMA R75, R74, R80.reuse, R75 ;  /* 0x000000504a4b7223 */ /* 0x080fe2000000004b */
[----:B------:R-:W-:Y:S01]  /*7330*/  FMUL R79, R8, 0.70710676908493041992 ;  /* 0x3f3504f3084f7820 */ /* 0x000fe20000400000 */
[----:B------:R-:W-:Y:S02]  /*7340*/  @P2 LOP3.LUT R71, R73, 0x80000000, R76, 0xb8, !PT ;  /* 0x8000000049472812 */ /* 0x000fe400078eb84c */
[-C--:B------:R-:W-:Y:S01]  /*7350*/  FFMA R72, R75, R80.reuse, R72 ;  /* 0x000000504b487223 */ /* 0x080fe20000000048 */
[----:B------:R-:W-:Y:S01]  /*7360*/  FSEL R73, R130, 0.12837915122509002686, P0 ;  /* 0x3e0375d382497808 */ /* 0x000fe20000000000 */
[C---:B------:R-:W-:Y:S01]  /*7370*/  FMUL R74, R79.reuse, R79 ;  /* 0x0000004f4f4a7220 */ /* 0x040fe20000400000 */
[----:B------:R-:W-:Y:S01]  /*7380*/  FSETP.GE.AND P2, PT, |R79|, 1.0029599666595458984, PT ;  /* 0x3f8060fe4f00780b */ /* 0x000fe20003f46200 */
[----:B------:R-:W-:Y:S01]  /*7390*/  FADD R71, R71, 1 ;  /* 0x3f80000047477421 */ /* 0x000fe20000000000 */
[----:B--2---:R-:W-:Y:S01]  /*73a0*/  @P1 FADD R83, -R81, 1 ;  /* 0x3f80000051531421 */ /* 0x004fe20000000100 */
[----:B------:R-:W-:Y:S01]  /*73b0*/  FFMA R73, R72, R80, R73 ;  /* 0x0000005048497223 */ /* 0x000fe20000000049 */
[----:B------:R-:W-:Y:S01]  /*73c0*/  FSEL R72, -R80, R77, P0 ;  /* 0x0000004d50487208 */ /* 0x000fe20000000100 */
[----:B------:R-:W-:Y:S01]  /*73d0*/  FMUL R206, R71, R206 ;  /* 0x000000ce47ce7220 */ /* 0x000fe20000400000 */
[----:B------:R-:W-:Y:S01]  /*73e0*/  FSEL R80, |R79|, R74, P2 ;  /* 0x0000004a4f507208 */ /* 0x000fe20001000200 */
[----:B------:R-:W-:Y:S01]  /*73f0*/  FMUL R81, R9, 0.70710676908493041992 ;  /* 0x3f3504f309517820 */ /* 0x000fe20000400000 */
[----:B------:R-:W-:Y:S01]  /*7400*/  FSEL R75, R172, 8.4834944573231041431e-05, P2 ;  /* 0x38b1e96aac4b7808 */ /* 0x000fe20001000000 */
[----:B------:R-:W-:Y:S01]  /*7410*/  FFMA R72, R73, R72, R72 ;  /* 0x0000004849487223 */ /* 0x000fe20000000048 */
[----:B------:R-:W-:Y:S02]  /*7420*/  FSEL R74, -R134, -0.00082130916416645050049, P2 ;  /* 0xba574d20864a7808 */ /* 0x000fe40001000100 */
[----:B------:R-:W-:Y:S02]  /*7430*/  FSEL R73, R129, 0.0052134888246655464172, P2 ;  /* 0x3baad5ea81497808 */ /* 0x000fe40001000000 */
[----:B------:R-:W-:Y:S01]  /*7440*/  FSEL R76, -R133, -0.026868773624300956726, P2 ;  /* 0xbcdc1be7854c7808 */ /* 0x000fe20001000100 */
[-C--:B------:R-:W-:Y:S01]  /*7450*/  FFMA R74, R75, R80.reuse, R74 ;  /* 0x000000504b4a7223 */ /* 0x080fe2000000004a */
[----:B------:R-:W-:Y:S02]  /*7460*/  FSEL R75, R132, 0.11284004896879196167, P2 ;  /* 0x3de718af844b7808 */ /* 0x000fe40001000000 */
[----:B------:R-:W-:Y:S01]  /*7470*/  @P1 LOP3.LUT R70, R83, 0x80000000, R78, 0xb8, !PT ;  /* 0x8000000053461812 */ /* 0x000fe200078eb84e */
[-C--:B------:R-:W-:Y:S01]  /*7480*/  FFMA R73, R74, R80.reuse, R73 ;  /* 0x000000504a497223 */ /* 0x080fe20000000049 */
[----:B------:R-:W-:Y:S02]  /*7490*/  FSEL R74, R131, -0.37612664699554443359, P2 ;  /* 0xbec093ac834a7808 */ /* 0x000fe40001000000 */
[----:B------:R-:W-:Y:S01]  /*74a0*/  FSETP.GE.AND P1, PT, |R81|, 1.0029599666595458984, PT ;  /* 0x3f8060fe5100780b */ /* 0x000fe20003f26200 */
[-C--:B------:R-:W-:Y:S01]  /*74b0*/  FFMA R76, R73, R80.reuse, R76 ;  /* 0x00000050494c7223 */ /* 0x080fe2000000004c */
[----:B------:R-:W-:Y:S02]  /*74c0*/  FSEL R73, R130, 0.12837915122509002686, P2 ;  /* 0x3e0375d382497808 */ /* 0x000fe40001000000 */
        /* <DEDUP_REMOVED lines=25> */
[----:B------:R-:W-:Y:S01]  /*7660*/  FSETP.GE.AND P0, PT, |R80|, 1.0029599666595458984, PT ;  /* 0x3f8060fe5000780b */ /* 0x000fe20003f06200 */
[----:B------:R-:W-:Y:S02]  /*7670*/  FADD R72, R72, 1 ;  /* 0x3f80000048487421 */ /* 0x000fe40000000000 */
        /* <DEDUP_REMOVED lines=89> */
[----:B--2---:R-:W-:Y:S01]  /*7c10*/  @P1 FADD R89, -R87, 1 ;  /* 0x3f80000057591421 */ /* 0x004fe20000000100 */
[----:B------:R-:W-:Y:S01]  /*7c20*/  FMUL R87, R19, 0.70710676908493041992 ;  /* 0x3f3504f313577820 */ /* 0x000fe20000400000 */
        /* <DEDUP_REMOVED lines=62> */
[----:B------:R-:W-:Y:S01]  /*8010*/  FMUL R83, R88, R88 ;  /* 0x0000005858537220 */ /* 0x000fe20000400000 */
[----:B------:R-:W1:Y:S01]  /*8020*/  @P1 MUFU.EX2 R90, R79 ;  /* 0x0000004f005a1308 */ /* 0x000e620000000800 */
[----:B------:R-:W-:Y:S01]  /*8030*/  FFMA R82, R81, R89, R82 ;  /* 0x0000005951527223 */ /* 0x000fe20000000052 */
[----:B------:R-:W-:Y:S01]  /*8040*/  FSEL R81, -R89, R86, P0 ;  /* 0x0000005659517208 */ /* 0x000fe20000000100 */
[----:B------:R-:W-:Y:S01]  /*8050*/  FADD R80, R80, 1 ;  /* 0x3f80000050507421 */ /* 0x000fe20000000000 */
        /* <DEDUP_REMOVED lines=18> */
[C---:B------:R-:W-:Y:S01]  /*8180*/  FSETP.GE.AND P1, PT, |R90|.reuse, 1.0029599666595458984, PT ;  /* 0x3f8060fe5a00780b */ /* 0x040fe20003f26200 */
[----:B------:R-:W-:Y:S02]  /*8190*/  FADD R79, R79, 1 ;  /* 0x3f8000004f4f7421 */ /* 0x000fe40000000000 */
        /* <DEDUP_REMOVED lines=156> */
[-C--:B------:R-:W-:Y:S03]  /*8b60*/  FFMA R88, R93, R97.reuse, R88 ;  /* 0x000000615d587223 */ /* 0x080fe60000000058 */
        /* <DEDUP_REMOVED lines=27> */
[----:B------:R-:W-:Y:S01]  /*8d20*/  FMUL R99, R31, 0.70710676908493041992 ;  /* 0x3f3504f31f637820 */ /* 0x000fe20000400000 */
        /* <DEDUP_REMOVED lines=260> */
[----:B------:R-:W-:Y:S03]  /*9d70*/  @P2 LOP3.LUT R101, R103, 0x80000000, R106, 0xb8, !PT ;  /* 0x8000000067652812 */ /* 0x000fe600078eb86a */
[----:B------:R-:W-:Y:S01]  /*9d80*/  FMUL R104, R109, R109 ;  /* 0x0000006d6d687220 */ /* 0x000fe20000400000 */
[----:B------:R-:W-:Y:S01]  /*9d90*/  FSEL R103, R130, 0.12837915122509002686, P0 ;  /* 0x3e0375d382677808 */ /* 0x000fe20000000000 */
[-C--:B------:R-:W-:Y:S01]  /*9da0*/  FFMA R102, R105, R110.reuse, R102 ;  /* 0x0000006e69667223 */ /* 0x080fe20000000066 */
        /* <DEDUP_REMOVED lines=200> */
[----:B------:R-:W-:Y:S02]  /*aa30*/  FMUL R113, R118, R118 ;  /* 0x0000007676717220 */ /* 0x000fe40000400000 */
[----:B------:R-:W-:Y:S01]  /*aa40*/  FFMA R112, R111, R119, R112 ;  /* 0x000000776f707223 */ /* 0x000fe20000000070 */
[----:B------:R-:W-:Y:S01]  /*aa50*/  FSEL R111, -R119, R116, P0 ;  /* 0x00000074776f7208 */ /* 0x000fe20000000100 */
[----:B------:R-:W-:Y:S01]  /*aa60*/  FADD R110, R110, 1 ;  /* 0x3f8000006e6e7421 */ /* 0x000fe20000000000 */
        /* <DEDUP_REMOVED lines=8> */
[----:B------:R-:W-:Y:S01]  /*aaf0*/  FSEL R114, R132, 0.11284004896879196167, P2 ;  /* 0x3de718af84727808 */ /* 0x000fe20001000000 */
[----:B------:R-:W2:Y:S02]  /*ab00*/  @P0 MUFU.EX2 R121, R111 ;  /* 0x0000006f00790308 */ /* 0x000ea40000000800 */
[-C--:B------:R-:W-:Y:S01]  /*ab10*/  FFMA R112, R113, R120.reuse, R112 ;  /* 0x0000007871707223 */ /* 0x080fe20000000070 */
[----:B------:R-:W-:Y:S03]  /*ab20*/  FSEL R113, R131, -0.37612664699554443359, P2 ;  /* 0xbec093ac83717808 */ /* 0x000fe60001000000 */
[-C--:B------:R-:W-:Y:S01]  /*ab30*/  FFMA R115, R112, R120.reuse, R115 ;  /* 0x0000007870737223 */ /* 0x080fe20000000073 */
[----:B-1----:R-:W-:Y:S01]  /*ab40*/  @P1 FADD R112, -R119, 1 ;  /* 0x3f80000077701421 */ /* 0x002fe20000000100 */
[----:B------:R-:W-:Y:S02]  /*ab50*/  FMUL R119, R48, 0.70710676908493041992 ;  /* 0x3f3504f330777820 */ /* 0x000fe40000400000 */
[-C--:B------:R-:W-:Y:S02]  /*ab60*/  FFMA R114, R115, R120.reuse, R114 ;  /* 0x0000007873727223 */ /* 0x080fe40000000072 */
[----:B------:R-:W-:Y:S02]  /*ab70*/  @P1 LOP3.LUT R109, R112, 0x80000000, R117, 0xb8, !PT ;  /* 0x80000000706d1812 */ /* 0x000fe400078eb875 */
[----:B------:R-:W-:Y:S01]  /*ab80*/  FSEL R112, R130, 0.12837915122509002686, P2 ;  /* 0x3e0375d382707808 */ /* 0x000fe20001000000 */
[-C--:B------:R-:W-:Y:S01]  /*ab90*/  FFMA R113, R114, R120.reuse, R113 ;  /* 0x0000007872717223 */ /* 0x080fe20000000071 */
[C---:B------:R-:W-:Y:S01]  /*aba0*/  FSETP.GE.AND P1, PT, |R119|.reuse, 1.0029599666595458984, PT ;  /* 0x3f8060fe7700780b */ /* 0x040fe20003f26200 */
[----:B------:R-:W-:Y:S01]  /*abb0*/  FMUL R114, R119, R119 ;  /* 0x0000007777727220 */ /* 0x000fe20000400000 */
[----:B------:R-:W-:Y:S01]  /*abc0*/  FADD R109, R109, 1 ;  /* 0x3f8000006d6d7421 */ /* 0x000fe20000000000 */
[----:B------:R-:W-:Y:S01]  /*abd0*/  FFMA R112, R113, R120, R112 ;  /* 0x0000007871707223 */ /* 0x000fe20000000070 */
[----:B------:R-:W-:Y:S01]  /*abe0*/  FSEL R113, -R120, R118, P2 ;  /* 0x0000007678717208 */ /* 0x000fe20001000100 */
[----:B--2---:R-:W-:Y:S01]  /*abf0*/  @P0 FADD R121, -R121, 1 ;  /* 0x3f80000079790421 */ /* 0x004fe20000000100 */
        /* <DEDUP_REMOVED lines=10> */
[C---:B------:R-:W-:Y:S01]  /*aca0*/  FSETP.GE.AND P0, PT, |R135|.reuse, 1.0029599666595458984, PT ;  /* 0x3f8060fe8700780b */ /* 0x040fe20003f06200 */
[----:B------:R-:W-:Y:S01]  /*acb0*/  FMUL R114, R135, R135 ;  /* 0x0000008787727220 */ /* 0x000fe20000400000 */
[----:B------:R-:W1:Y:S01]  /*acc0*/  @P2 MUFU.EX2 R121, R113 ;  /* 0x0000007100792308 */ /* 0x000e620000000800 */
[-C--:B------:R-:W-:Y:S01]  /*acd0*/  FFMA R112, R115, R120.reuse, R112 ;  /* 0x0000007873707223 */ /* 0x080fe20000000070 */
[----:B------:R-:W-:Y:S01]  /*ace0*/  FSEL R115, R130, 0.12837915122509002686, P1 ;  /* 0x3e0375d382737808 */ /* 0x000fe20000800000 */
[----:B------:R-:W-:Y:S01]  /*acf0*/  FADD R111, R111, 1 ;  /* 0x3f8000006f6f7421 */ /* 0x000fe20000000000 */
[----:B------:R-:W-:Y:S01]  /*ad00*/  FSEL R116, -R133, -0.026868773624300956726, P0 ;  /* 0xbcdc1be785747808 */ /* 0x000fe20000000100 */
[-C--:B------:R-:W-:Y:S01]  /*ad10*/  FFMA R117, R112, R120.reuse, R117 ;  /* 0x0000007870757223 */ /* 0x080fe20000000075 */
[----:B------:R-:W-:Y:S05]  /*ad20*/  FSEL R112, R131, -0.37612664699554443359, P1 ;  /* 0xbec093ac83707808 */ /* 0x000fea0000800000 */
[-C--:B------:R-:W-:Y:S01]  /*ad30*/  FFMA R112, R117, R120.reuse, R112 ;  /* 0x0000007875707223 */ /* 0x080fe20000000070 */
[----:B------:R-:W-:Y:S03]  /*ad40*/  FSEL R117, R172, 8.4834944573231041431e-05, P0 ;  /* 0x38b1e96aac757808 */ /* 0x000fe60000000000 */
[----:B------:R-:W-:Y:S01]  /*ad50*/  FFMA R115, R112, R120, R115 ;  /* 0x0000007870737223 */ /* 0x000fe20000000073 */
[----:B------:R-:W-:Y:S02]  /*ad60*/  FSEL R112, -R120, R119, P1 ;  /* 0x0000007778707208 */ /* 0x000fe40000800100 */
[----:B------:R-:W-:Y:S02]  /*ad70*/  FSEL R120, |R135|, R114, P0 ;  /* 0x0000007287787208 */ /* 0x000fe40000000200 */
[----:B------:R-:W-:Y:S01]  /*ad80*/  FSEL R114, -R134, -0.00082130916416645050049, P0 ;  /* 0xba574d2086727808 */ /* 0x000fe20000000100 */
[----:B------:R-:W-:Y:S01]  /*ad90*/  FFMA R112, R115, R112, R112 ;  /* 0x0000007073707223 */ /* 0x000fe20000000070 */
[----:B------:R-:W-:Y:S03]  /*ada0*/  FSEL R115, R129, 0.0052134888246655464172, P0 ;  /* 0x3baad5ea81737808 */ /* 0x000fe60000000000 */
        /* <DEDUP_REMOVED lines=16> */
[----:B------:R-:W-:Y:S02]  /*aeb0*/  FSEL R120, |R121|, R116, P2 ;  /* 0x0000007479787208 */ /* 0x000fe40001000200 */
[----:B------:R-:W-:Y:S01]  /*aec0*/  FSEL R117, R172, 8.4834944573231041431e-05, P2 ;  /* 0x38b1e96aac757808 */ /* 0x000fe20001000000 */
[----:B------:R-:W-:Y:S01]  /*aed0*/  FFMA R114, R115, R114, R114 ;  /* 0x0000007273727223 */ /* 0x000fe20000000072 */
[----:B------:R-:W-:Y:S02]  /*aee0*/  FSEL R116, -R134, -0.00082130916416645050049, P2 ;  /* 0xba574d2086747808 */ /* 0x000fe40001000100 */
[----:B------:R-:W-:Y:S01]  /*aef0*/  FSEL R115, R129, 0.0052134888246655464172, P2 ;  /* 0x3baad5ea81737808 */ /* 0x000fe20001000000 */
[----:B------:R-:W1:Y:S01]  /*af00*/  @P0 MUFU.EX2 R137, R114 ;  /* 0x0000007200890308 */ /* 0x000e620000000800 */
[----:B------:R-:W-:Y:S01]  /*af10*/  FSEL R118, -R133, -0.026868773624300956726, P2 ;  /* 0xbcdc1be785767808 */ /* 0x000fe20001000100 */
[-C--:B------:R-:W-:Y:S01]  /*af20*/  FFMA R116, R117, R120.reuse, R116 ;  /* 0x0000007875747223 */ /* 0x080fe20000000074 */
[----:B------:R-:W-:Y:S03]  /*af30*/  FSEL R117, R132, 0.11284004896879196167, P2 ;  /* 0x3de718af84757808 */ /* 0x000fe60001000000 */
[-C--:B------:R-:W-:Y:S01]  /*af40*/  FFMA R115, R116, R120.reuse, R115 ;  /* 0x0000007874737223 */ /* 0x080fe20000000073 */
[----:B------:R-:W-:Y:S03]  /*af50*/  FSEL R116, R131, -0.37612664699554443359, P2 ;  /* 0xbec093ac83747808 */ /* 0x000fe60001000000 */
[-C--:B------:R-:W-:Y:S01]  /*af60*/  FFMA R118, R115, R120.reuse, R118 ;  /* 0x0000007873767223 */ /* 0x080fe20000000076 */
[----:B------:R-:W-:Y:S03]  /*af70*/  FSEL R115, R130, 0.12837915122509002686, P2 ;  /* 0x3e0375d382737808 */ /* 0x000fe60001000000 */
[-C--:B------:R-:W-:Y:S01]  /*af80*/  FFMA R117, R118, R120.reuse, R117 ;  /* 0x0000007876757223 */ /* 0x080fe20000000075 */
[----:B--2---:R-:W-:Y:S01]  /*af90*/  @P1 FADD R118, -R136, 1 ;  /* 0x3f80000088761421 */ /* 0x004fe20000000100 */
[----:B------:R-:W-:Y:S02]  /*afa0*/  FMUL R136, R55, 0.70710676908493041992 ;  /* 0x3f3504f337887820 */ /* 0x000fe40000400000 */
[----:B------:R-:W-:Y:S02]  /*afb0*/  FFMA R116, R117, R120, R116 ;  /* 0x0000007875747223 */ /* 0x000fe40000000074 */
[----:B------:R-:W-:Y:S01]  /*afc0*/  @P1 LOP3.LUT R112, R118, 0x80000000, R119, 0xb8, !PT ;  /* 0x8000000076701812 */ /* 0x000fe200078eb877 */
[C---:B------:R-:W-:Y:S01]  /*afd0*/  FMUL R119, R136.reuse, R136 ;  /* 0x0000008888777220 */ /* 0x040fe20000400000 */
[----:B------:R-:W-:Y:S01]  /*afe0*/  FSETP.GE.AND P1, PT, |R136|, 1.0029599666595458984, PT ;  /* 0x3f8060fe8800780b */ /* 0x000fe20003f26200 */
        /* <DEDUP_REMOVED lines=16> */
[-C--:B------:R-:W-:Y:S01]  /*b0f0*/  FFMA R120, R115, R119.reuse, R120 ;  /* 0x0000007773787223 */ /* 0x080fe20000000078 */
[----:B------:R-:W-:Y:S02]  /*b100*/  FSEL R115, -R119, R136, P1 ;  /* 0x0000008877737208 */ /* 0x000fe40000800100 */
[----:B------:R-:W-:Y:S01]  /*b110*/  @P0 LOP3.LUT R114, R118, 0x80000000, R135, 0xb8, !PT ;  /* 0x8000000076720812 */ /* 0x000fe200078eb887 */
[----:B------:R-:W-:Y:S01]  /*b120*/  FFMA R117, R120, R119, R117 ;  /* 0x0000007778757223 */ /* 0x000fe20000000075 */
[----:B------:R-:W-:Y:S01]  /*b130*/  FSEL R118, R130, 0.12837915122509002686, P1 ;  /* 0x3e0375d382767808 */ /* 0x000fe20000800000 */
[C---:B------:R-:W-:Y:S01]  /*b140*/  FMUL R120, R137.reuse, R137 ;  /* 0x0000008989787220 */ /* 0x040fe20000400000 */
[----:B------:R-:W-:Y:S01]  /*b150*/  FSETP.GE.AND P0, PT, |R137|, 1.0029599666595458984, PT ;  /* 0x3f8060fe8900780b */ /* 0x000fe20003f06200 */
[----:B------:R-:W1:Y:S02]  /*b160*/  @P2 MUFU.EX2 R135, R116 ;  /* 0x0000007400872308 */ /* 0x000e640000000800 */
[----:B------:R-:W-:Y:S01]  /*b170*/  FFMA R118, R117, R119, R118 ;  /* 0x0000007775767223 */ /* 0x000fe20000000076 */
[----:B------:R-:W-:Y:S02]  /*b180*/  FSEL R138, |R137|, R120, P0 ;  /* 0x00000078898a7208 */ /* 0x000fe40000000200 */
[----:B------:R-:W-:Y:S01]  /*b190*/  FSEL R120, R172, 8.4834944573231041431e-05, P0 ;  /* 0x38b1e96aac787808 */ /* 0x000fe20000000000 */
[----:B------:R-:W-:Y:S01]  /*b1a0*/  FFMA R115, R118, R115, R115 ;  /* 0x0000007376737223 */ /* 0x000fe20000000073 */
[----:B------:R-:W-:Y:S02]  /*b1b0*/  FSEL R117, -R134, -0.00082130916416645050049, P0 ;  /* 0xba574d2086757808 */ /* 0x000fe40000000100 */
[----:B------:R-:W-:Y:S01]  /*b1c0*/  FSEL R118, R129, 0.0052134888246655464172, P0 ;  /* 0x3baad5ea81767808 */ /* 0x000fe20000000000 */
[----:B------:R-:W2:Y:S01]  /*b1d0*/  @P1 MUFU.EX2 R203, R115 ;  /* 0x0000007300cb1308 */ /* 0x000ea20000000800 */
[----:B------:R-:W-:Y:S01]  /*b1e0*/  FSEL R119, -R133, -0.026868773624300956726, P0 ;  /* 0xbcdc1be785777808 */ /* 0x000fe20000000100 */
[-C--:B------:R-:W-:Y:S01]  /*b1f0*/  FFMA R117, R120, R138.reuse, R117 ;  /* 0x0000008a78757223 */ /* 0x080fe20000000075 */
[----:B------:R-:W-:Y:S03]  /*b200*/  FSEL R120, R132, 0.11284004896879196167, P0 ;  /* 0x3de718af84787808 */ /* 0x000fe60000000000 */
[-C--:B------:R-:W-:Y:S01]  /*b210*/  FFMA R118, R117, R138.reuse, R118 ;  /* 0x0000008a75767223 */ /* 0x080fe20000000076 */
[----:B------:R-:W-:Y:S01]  /*b220*/  FSEL R117, R131, -0.37612664699554443359, P0 ;  /* 0xbec093ac83757808 */ /* 0x000fe20000000000 */
[----:B-1----:R-:W-:Y:S02]  /*b230*/  @P2 FADD R204, -R135, 1 ;  /* 0x3f80000087cc2421 */ /* 0x002fe40000000100 */
[-C--:B------:R-:W-:Y:S01]  /*b240*/  FFMA R119, R118, R138.reuse, R119 ;  /* 0x0000008a76777223 */ /* 0x080fe20000000077 */
[----:B------:R-:W-:Y:S02]  /*b250*/  FSEL R118, R130, 0.12837915122509002686, P0 ;  /* 0x3e0375d382767808 */ /* 0x000fe40000000000 */
[----:B------:R-:W-:Y:S01]  /*b260*/  @P2 LOP3.LUT R116, R204, 0x80000000, R121, 0xb8, !PT ;  /* 0x80000000cc742812 */ /* 0x000fe200078eb879 */
[-C--:B------:R-:W-:Y:S01]  /*b270*/  FFMA R120, R119, R138.reuse, R120 ;  /* 0x0000008a77787223 */ /* 0x080fe20000000078 */
[----:B------:R-:W-:Y:S02]  /*b280*/  FSEL R119, -R138, R137, P0 ;  /* 0x000000898a777208 */ /* 0x000fe40000000100 */
[----:B------:R-:W-:Y:S01]  /*b290*/  ISETP.NE.AND P2, PT, R125, 0x3, PT ;  /* 0x000000037d00780c */ /* 0x000fe20003f45270 */
[-C--:B------:R-:W-:Y:S01]  /*b2a0*/  FFMA R117, R120, R138.reuse, R117 ;  /* 0x0000008a78757223 */ /* 0x080fe20000000075 */
[----:B--2---:R-:W-:Y:S01]  /*b2b0*/  @P1 FADD R203, -R203, 1 ;  /* 0x3f800000cbcb1421 */ /* 0x004fe20000000100 */
[----:B------:R-:W-:Y:S01]  /*b2c0*/  FMUL R120, R53, 0.70710676908493041992 ;  /* 0x3f3504f335787820 */ /* 0x000fe20000400000 */
[----:B------:R-:W-:Y:S01]  /*b2d0*/  FADD R116, R116, 1 ;  /* 0x3f80000074747421 */ /* 0x000fe20000000000 */
[----:B------:R-:W-:Y:S02]  /*b2e0*/  FFMA R118, R117, R138, R118 ;  /* 0x0000008a75767223 */ /* 0x000fe40000000076 */
[----:B------:R-:W-:Y:S01]  /*b2f0*/  @P1 LOP3.LUT R115, R203, 0x80000000, R136, 0xb8, !PT ;  /* 0x80000000cb731812 */ /* 0x000fe200078eb888 */
[C---:B------:R-:W-:Y:S01]  /*b300*/  FMUL R117, R120.reuse, R120 ;  /* 0x0000007878757220 */ /* 0x040fe20000400000 */
[----:B------:R-:W-:Y:S01]  /*b310*/  FSETP.GE.AND P1, PT, |R120|, 1.0029599666595458984, PT ;  /* 0x3f8060fe7800780b */ /* 0x000fe20003f26200 */
[----:B------:R-:W-:Y:S01]  /*b320*/  FFMA R119, R118, R119, R119 ;  /* 0x0000007776777223 */ /* 0x000fe20000000077 */
[----:B------:R-:W-:Y:S01]  /*b330*/  MOV R136, UR37 ;  /* 0x0000002500887c02 */ /* 0x000fe20008000f00 */
[----:B------:R-:W-:Y:S01]  /*b340*/  FMUL R118, R0, 0.5 ;  /* 0x3f00000000767820 */ /* 0x000fe20000400000 */
[----:B------:R-:W-:Y:S01]  /*b350*/  FSEL R135, |R120|, R117, P1 ;  /* 0x0000007578877208 */ /* 0x000fe20000800200 */
[----:B------:R-:W-:Y:S01]  /*b360*/  @!P2 NOP ;  /* 0x000000000000a918 */ /* 0x000fe20000000000 */
[----:B------:R-:W-:Y:S01]  /*b370*/  FSEL R121, R172, 8.4834944573231041431e-05, P1 ;  /* 0x38b1e96aac797808 */ /* 0x000fe20000800000 */
[----:B------:R-:W-:Y:S01]  /*b380*/  FMUL R118, R205, R118 ;  /* 0x00000076cd767220 */ /* 0x000fe20000400000 */
[----:B------:R-:W-:Y:S01]  /*b390*/  FSEL R0, -R134, -0.00082130916416645050049, P1 ;  /* 0xba574d2086007808 */ /* 0x000fe20000800100 */
[----:B------:R-:W-:Y:S01]  /*b3a0*/  FADD R203, R68, 1 ;  /* 0x3f80000044cb7421 */ /* 0x000fe20000000000 */
[----:B------:R-:W-:Y:S01]  /*b3b0*/  FSEL R117, R129, 0.0052134888246655464172, P1 ;  /* 0x3baad5ea81757808 */ /* 0x000fe20000800000 */
[----:B------:R-:W1:Y:S01]  /*b3c0*/  @P0 MUFU.EX2 R68, R119 ;  /* 0x0000007700440308 */ /* 0x000e620000000800 */
[----:B------:R-:W-:Y:S01]  /*b3d0*/  @!P2 IADD3 R205, PT, PT, R202, 0xb0, RZ ;  /* 0x000000b0cacda810 */ /* 0x000fe20007ffe0ff */
[-C--:B------:R-:W-:Y:S01]  /*b3e0*/  FFMA R0, R121, R135.reuse, R0 ;  /* 0x0000008779007223 */ /* 0x080fe20000000000 */
[----:B------:R-:W-:Y:S01]  /*b3f0*/  FSEL R121, R132, 0.11284004896879196167, P1 ;  /* 0x3de718af84797808 */ /* 0x000fe20000800000 */
[----:B------:R-:W-:Y:S01]  /*b400*/  FMUL R203, R203, R2 ;  /* 0x00000002cbcb7220 */ /* 0x000fe20000400000 */
[----:B------:R-:W-:Y:S01]  /*b410*/  FSEL R2, -R133, -0.026868773624300956726, P1 ;  /* 0xbcdc1be785027808 */ /* 0x000fe20000800100 */
[-C--:B------:R-:W-:Y:S01]  /*b420*/  FFMA R117, R0, R135.reuse, R117 ;  /* 0x0000008700757223 */ /* 0x080fe20000000075 */
[----:B------:R-:W-:Y:S02]  /*b430*/  FSEL R0, R131, -0.37612664699554443359, P1 ;  /* 0xbec093ac83007808 */ /* 0x000fe40000800000 */
[----:B------:R-:W-:Y:S01]  /*b440*/  @!P2 PRMT R136, R136, 0x654, R205 ;  /* 0x000006548888a816 */ /* 0x000fe200000000cd */
[-C--:B------:R-:W-:Y:S01]  /*b450*/  FFMA R2, R117, R135.reuse, R2 ;  /* 0x0000008775027223 */ /* 0x080fe20000000002 */
[----:B------:R-:W-:Y:S01]  /*b460*/  F2FP.BF16.F32.PACK_AB R204, R203, R118 ;  /* 0x00000076cbcc723e */ /* 0x000fe200000010ff */
[----:B------:R-:W-:Y:S01]  /*b470*/  FMUL R205, R3, 0.5 ;  /* 0x3f00000003cd7820 */ /* 0x000fe20000400000 */
[----:B------:R-:W-:Y:S01]  /*b480*/  FSEL R3, R130, 0.12837915122509002686, P1 ;  /* 0x3e0375d382037808 */ /* 0x000fe20000800000 */
[-C--:B------:R-:W-:Y:S01]  /*b490*/  FFMA R121, R2, R135.reuse, R121 ;  /* 0x0000008702797223 */ /* 0x080fe20000000079 */
[----:B------:R-:W-:Y:S01]  /*b4a0*/  FADD R2, R64, 1 ;  /* 0x3f80000040027421 */ /* 0x000fe20000000000 */
[----:B------:R-:W-:Y:S01]  /*b4b0*/  FMUL R64, R54, 0.70710676908493041992 ;  /* 0x3f3504f336407820 */ /* 0x000fe20000400000 */
[----:B-1----:R-:W-:Y:S01]  /*b4c0*/  @P0 FADD R68, -R68, 1 ;  /* 0x3f80000044440421 */ /* 0x002fe20000000100 */
[----:B------:R-:W-:Y:S01]  /*b4d0*/  FFMA R0, R121, R135, R0 ;  /* 0x0000008779007223 */ /* 0x000fe20000000000 */
[----:B------:R1:W-:Y:S01]  /*b4e0*/  @!P2 SYNCS.ARRIVE.TRANS64.RED.A1T0 RZ, [R136+URZ], RZ ;  /* 0x000000ff88ffa9a7 */ /* 0x0003e200081004ff */
[----:B------:R-:W-:Y:S01]  /*b4f0*/  FMUL R205, R2, R205 ;  /* 0x000000cd02cd7220 */ /* 0x000fe20000400000 */
[----:B------:R-:W-:Y:S01]  /*b500*/  FMUL R118, R4, 0.5 ;  /* 0x3f00000004767820 */ /* 0x000fe20000400000 */
[----:B------:R-:W-:Y:S01]  /*b510*/  @P0 LOP3.LUT R119, R68, 0x80000000, R137, 0xb8, !PT ;  /* 0x8000000044770812 */ /* 0x000fe200078eb889 */
[----:B------:R-:W-:Y:S01]  /*b520*/  FFMA R3, R0, R135, R3 ;  /* 0x0000008700037223 */ /* 0x000fe20000000003 */
[----:B------:R-:W-:Y:S01]  /*b530*/  FSEL R0, -R135, R120, P1 ;  /* 0x0000007887007208 */ /* 0x000fe20000800100 */
[----:B------:R-:W-:Y:S01]  /*b540*/  FMUL R68, R7, 0.5 ;  /* 0x3f00000007447820 */ /* 0x000fe20000400000 */
[C---:B------:R-:W-:Y:S01]  /*b550*/  FSETP.GE.AND P0, PT, |R64|.reuse, 1.0029599666595458984, PT ;  /* 0x3f8060fe4000780b */ /* 0x040fe20003f06200 */
[----:B------:R-:W-:Y:S01]  /*b560*/  FMUL R7, R64, R64 ;  /* 0x0000004040077220 */ /* 0x000fe20000400000 */
[----:B------:R-:W-:Y:S01]  /*b570*/  FMUL R69, R69, R118 ;  /* 0x0000007645457220 */ /* 0x000fe20000400000 */
[----:B------:R-:W-:Y:S01]  /*b580*/  FFMA R0, R3, R0, R0 ;  /* 0x0000000003007223 */ /* 0x000fe20000000000 */
[----:B------:R-:W-:Y:S01]  /*b590*/  FSEL R121, R172, 8.4834944573231041431e-05, P0 ;  /* 0x38b1e96aac797808 */ /* 0x000fe20000000000 */
[----:B------:R-:W-:Y:S01]  /*b5a0*/  FMUL R118, R6, 0.5 ;  /* 0x3f00000006767820 */ /* 0x000fe20000400000 */
[----:B------:R-:W-:Y:S01]  /*b5b0*/  FSEL R117, |R64|, R7, P0 ;  /* 0x0000000740757208 */ /* 0x000fe20000000200 */
[----:B------:R-:W2:Y:S01]  /*b5c0*/  @P1 MUFU.EX2 R71, R0 ;  /* 0x0000000000471308 */ /* 0x000ea20000000800 */
[----:B------:R-:W-:Y:S01]  /*b5d0*/  FSEL R2, -R134, -0.00082130916416645050049, P0 ;  /* 0xba574d2086027808 */ /* 0x000fe20000000100 */
[----:B------:R-:W-:Y:S01]  /*b5e0*/  FADD R135, R65, 1 ;  /* 0x3f80000041877421 */ /* 0x000fe20000000000 */
[----:B------:R-:W-:Y:S01]  /*b5f0*/  FSEL R3, R129, 0.0052134888246655464172, P0 ;  /* 0x3baad5ea81037808 */ /* 0x000fe20000000000 */
[----:B------:R-:W-:Y:S01]  /*b600*/  FADD R119, R119, 1 ;  /* 0x3f80000077777421 */ /* 0x000fe20000000000 */
[----:B------:R-:W-:Y:S01]  /*b610*/  FSEL R4, -R133, -0.026868773624300956726, P0 ;  /* 0xbcdc1be785047808 */ /* 0x000fe20000000100 */
[----:B------:R-:W-:Y:S01]  /*b620*/  FFMA R2, R121, R117, R2 ;  /* 0x0000007579027223 */ /* 0x000fe20000000002 */
[----:B------:R-:W-:Y:S01]  /*b630*/  FSEL R5, R132, 0.11284004896879196167, P0 ;  /* 0x3de718af84057808 */ /* 0x000fe20000000000 */
[----:B------:R-:W-:Y:S01]  /*b640*/  FMUL R121, R11, 0.5 ;  /* 0x3f0000000b797820 */ /* 0x000fe20000400000 */
[----:B------:R-:W-:Y:S01]  /*b650*/  F2FP.BF16.F32.PACK_AB R206, R206, R69 ;  /* 0x00000045cece723e */ /* 0x000fe200000010ff */
[----:B------:R-:W-:Y:S01]  /*b660*/  FFMA R3, R2, R117, R3 ;  /* 0x0000007502037223 */ /* 0x000fe20000000003 */
[----:B------:R-:W-:Y:S01]  /*b670*/  FSEL R2, R131, -0.37612664699554443359, P0 ;  /* 0xbec093ac83027808 */ /* 0x000fe20000000000 */
[----:B------:R-:W-:Y:S01]  /*b680*/  FMUL R7, R59, 0.70710676908493041992 ;  /* 0x3f3504f33b077820 */ /* 0x000fe20000400000 */
[----:B------:R-:W-:Y:S01]  /*b690*/  FMUL R121, R72, R121 ;  /* 0x0000007948797220 */ /* 0x000fe20000400000 */
[-C--:B------:R-:W-:Y:S01]  /*b6a0*/  FFMA R4, R3, R117.reuse, R4 ;  /* 0x0000007503047223 */ /* 0x080fe20000000004 */
[----:B------:R-:W-:Y:S01]  /*b6b0*/  FSEL R3, R130, 0.12837915122509002686, P0 ;  /* 0x3e0375d382037808 */ /* 0x000fe20000000000 */
[----:B------:R-:W-:Y:S01]  /*b6c0*/  FMUL R72, R8, 0.5 ;  /* 0x3f00000008487820 */ /* 0x000fe20000400000 */
[----:B--2---:R-:W-:Y:S01]  /*b6d0*/  @P1 FADD R71, -R71, 1 ;  /* 0x3f80000047471421 */ /* 0x004fe20000000100 */
[-C--:B------:R-:W-:Y:S01]  /*b6e0*/  FFMA R5, R4, R117.reuse, R5 ;  /* 0x0000007504057223 */ /* 0x080fe20000000005 */
[----:B------:R-:W-:Y:S01]  /*b6f0*/  FMUL R68, R135, R68 ;  /* 0x0000004487447220 */ /* 0x000fe20000400000 */
[----:B------:R-:W-:Y:S01]  /*b700*/  FADD R69, R74, 1 ;  /* 0x3f8000004a457421 */ /* 0x000fe20000000000 */
[----:B------:R-:W-:Y:S01]  /*b710*/  FADD R135, R70, 1 ;  /* 0x3f80000046877421 */ /* 0x000fe20000000000 */
[----:B------:R-:W-:Y:S01]  /*b720*/  @P1 LOP3.LUT R0, R71, 0x80000000, R120, 0xb8, !PT ;  /* 0x8000000047001812 */ /* 0x000fe200078eb878 */
[----:B------:R-:W-:Y:S01]  /*b730*/  FFMA R2, R5, R117, R2 ;  /* 0x0000007505027223 */ /* 0x000fe20000000002 */
[C---:B------:R-:W-:Y:S01]  /*b740*/  FSETP.GE.AND P1, PT, |R7|.reuse, 1.0029599666595458984, PT ;  /* 0x3f8060fe0700780b */ /* 0x040fe20003f26200 */
[----:B------:R-:W-:Y:S01]  /*b750*/  FMUL R4, R7, R7 ;  /* 0x0000000707047220 */ /* 0x000fe20000400000 */
[----:B------:R-:W-:Y:S01]  /*b760*/  F2FP.BF16.F32.PACK_AB R205, R68, R205 ;  /* 0x000000cd44cd723e */ /* 0x000fe200000010ff */
[----:B------:R-:W-:Y:S01]  /*b770*/  FFMA R3, R2, R117, R3 ;  /* 0x0000007502037223 */ /* 0x000fe20000000003 */
[----:B------:R-:W-:Y:S01]  /*b780*/  FSEL R2, -R117, R64, P0 ;  /* 0x0000004075027208 */ /* 0x000fe20000000100 */
[----:B------:R-:W-:Y:S01]  /*b790*/  FMUL R72, R69, R72 ;  /* 0x0000004845487220 */ /* 0x000fe20000400000 */
[----:B------:R-:W-:Y:S01]  /*b7a0*/  FSEL R8, |R7|, R4, P1 ;  /* 0x0000000407087208 */ /* 0x000fe20000800200 */
[----:B------:R-:W-:Y:S01]  /*b7b0*/  FMUL R118, R135, R118 ;  /* 0x0000007687767220 */ /* 0x000fe20000400000 */
[----:B------:R-:W-:Y:S01]  /*b7c0*/  FSEL R69, R172, 8.4834944573231041431e-05, P1 ;  /* 0x38b1e96aac457808 */ /* 0x000fe20000800000 */
[----:B------:R-:W-:Y:S01]  /*b7d0*/  FFMA R2, R3, R2, R2 ;  /* 0x0000000203027223 */ /* 0x000fe20000000002 */
[----:B------:R-:W-:Y:S01]  /*b7e0*/  FSEL R4, -R134, -0.00082130916416645050049, P1 ;  /* 0xba574d2086047808 */ /* 0x000fe20000800100 */
[----:B------:R-:W-:Y:S01]  /*b7f0*/  FADD R74, R73, 1 ;  /* 0x3f800000494a7421 */ /* 0x000fe20000000000 */
[----:B------:R-:W-:Y:S01]  /*b800*/  FSEL R3, R129, 0.0052134888246655464172, P1 ;  /* 0x3baad5ea81037808 */ /* 0x000fe20000800000 */
[----:B------:R-:W-:Y:S01]  /*b810*/  FMUL R71, R9, 0.5 ;  /* 0x3f00000009477820 */ /* 0x000fe20000400000 */
[----:B------:R-:W-:Y:S01]  /*b820*/  FSEL R6, -R133, -0.026868773624300956726, P1 ;  /* 0xbcdc1be785067808 */ /* 0x000fe20000800100 */
[----:B------:R-:W-:Y:S01]  /*b830*/  FFMA R4, R69, R8, R4 ;  /* 0x0000000845047223 */ /* 0x000fe20000000004 */
[----:B------:R-:W-:Y:S01]  /*b840*/  FSEL R5, R132, 0.11284004896879196167, P1 ;  /* 0x3de718af84057808 */ /* 0x000fe20000800000 */
[----:B------:R-:W2:Y:S01]  /*b850*/  @P0 MUFU.EX2 R69, R2 ;  /* 0x0000000200450308 */ /* 0x000ea20000000800 */
[----:B------:R-:W-:Y:S01]  /*b860*/  F2FP.BF16.F32.PACK_AB R207, R121, R118 ;  /* 0x0000007679cf723e */ /* 0x000fe200000010ff */
[-C--:B------:R-:W-:Y:S01]  /*b870*/  FFMA R3, R4, R8.reuse, R3 ;  /* 0x0000000804037223 */ /* 0x080fe20000000003 */
[----:B------:R-:W-:Y:S01]  /*b880*/  FSEL R4, R131, -0.37612664699554443359, P1 ;  /* 0xbec093ac83047808 */ /* 0x000fe20000800000 */
[----:B------:R-:W-:Y:S01]  /*b890*/  FMUL R68, R10, 0.5 ;  /* 0x3f0000000a447820 */ /* 0x000fe20000400000 */
[----:B------:R-:W-:Y:S01]  /*b8a0*/  FMUL R70, R15, 0.5 ;  /* 0x3f0000000f467820 */ /* 0x000fe20000400000 */
[-C--:B------:R-:W-:Y:S01]  /*b8b0*/  FFMA R6, R3, R8.reuse, R6 ;  /* 0x0000000803067223 */ /* 0x080fe20000000006 */
[----:B------:R-:W-:Y:S01]  /*b8c0*/  FSEL R3, R130, 0.12837915122509002686, P1 ;  /* 0x3e0375d382037808 */ /* 0x000fe20000800000 */
[----:B------:R-:W-:Y:S01]  /*b8d0*/  FADD R73, R77, 1 ;  /* 0x3f8000004d497421 */ /* 0x000fe20000000000 */
[----:B------:R-:W-:Y:S01]  /*b8e0*/  FMUL R71, R74, R71 ;  /* 0x000000474a477220 */ /* 0x000fe20000400000 */
[----:B------:R-:W-:Y:S01]  /*b8f0*/  FFMA R5, R6, R8, R5 ;  /* 0x0000000806057223 */ /* 0x000fe20000000005 */
[----:B------:R-:W-:Y:S01]  /*b900*/  FMUL R68, R75, R68 ;  /* 0x000000444b447220 */ /* 0x000fe20000400000 */
[----:B------:R-:W-:Y:S01]  /*b910*/  FMUL R73, R73, R70 ;  /* 0x0000004649497220 */ /* 0x000fe20000400000 */
[----:B------:R-:W-:Y:S01]  /*b920*/  FMUL R74, R13, 0.5 ;  /* 0x3f0000000d4a7820 */ /* 0x000fe20000400000 */
[----:B------:R-:W-:Y:S01]  /*b930*/  F2FP.BF16.F32.PACK_AB R72, R71, R72 ;  /* 0x000000484748723e */ /* 0x000fe200000010ff */
[----:B------:R-:W-:Y:S01]  /*b940*/  FFMA R4, R5, R8, R4 ;  /* 0x0000000805047223 */ /* 0x000fe20000000004 */
[----:B------:R-:W-:Y:S01]  /*b950*/  FMUL R70, R12, 0.5 ;  /* 0x3f0000000c467820 */ /* 0x000fe20000400000 */
[----:B------:R-:W-:Y:S01]  /*b960*/  F2FP.BF16.F32.PACK_AB R73, R73, R68 ;  /* 0x000000444949723e */ /* 0x000fe200000010ff */
[----:B------:R-:W-:Y:S01]  /*b970*/  FADD R77, R76, 1 ;  /* 0x3f8000004c4d7421 */ /* 0x000fe20000000000 */
[----:B------:R-:W-:Y:S01]  /*b980*/  FFMA R3, R4, R8, R3 ;  /* 0x0000000804037223 */ /* 0x000fe20000000003 */
[----:B------:R-:W-:Y:S01]  /*b990*/  FSEL R4, -R8, R7, P1 ;  /* 0x0000000708047208 */ /* 0x000fe20000800100 */
[----:B------:R-:W-:Y:S01]  /*b9a0*/  FADD R75, R78, 1 ;  /* 0x3f8000004e4b7421 */ /* 0x000fe20000000000 */
[----:B--2---:R-:W-:Y:S01]  /*b9b0*/  @P0 FADD R69, -R69, 1 ;  /* 0x3f80000045450421 */ /* 0x004fe20000000100 */
[----:B------:R-:W-:Y:S01]  /*b9c0*/  FMUL R9, R56, 0.70710676908493041992 ;  /* 0x3f3504f338097820 */ /* 0x000fe20000400000 */
[----:B------:R-:W-:Y:S01]  /*b9d0*/  FMUL R70, R77, R70 ;  /* 0x000000464d467220 */ /* 0x000fe20000400000 */
[----:B------:R-:W-:Y:S01]  /*b9e0*/  FFMA R4, R3, R4, R4 ;  /* 0x0000000403047223 */ /* 0x000fe20000000004 */
[----:B------:R-:W-:Y:S01]  /*b9f0*/  MOV R3, UR43 ;  /* 0x0000002b00037c02 */ /* 0x000fe20008000f00 */
[----:B------:R-:W-:Y:S01]  /*ba00*/  FMUL R75, R75, R74 ;  /* 0x0000004a4b4b7220 */ /* 0x000fe20000400000 */
[----:B------:R-:W-:Y:S01]  /*ba10*/  @P0 LOP3.LUT R2, R69, 0x80000000, R64, 0xb8, !PT ;  /* 0x8000000045020812 */ /* 0x000fe200078eb840 */
[----:B------:R-:W-:Y:S01]  /*ba20*/  HFMA2 R117, -RZ, RZ, 0, 9.5367431640625e-07 ;  /* 0x00000010ff757431 */ /* 0x000fe200000001ff */
[C---:B------:R-:W-:Y:S01]  /*ba30*/  FSETP.GE.AND P0, PT, |R9|.reuse, 1.0029599666595458984, PT ;  /* 0x3f8060fe0900780b */ /* 0x040fe20003f06200 */
[----:B------:R-:W-:Y:S01]  /*ba40*/  FMUL R6, R9, R9 ;  /* 0x0000000909067220 */ /* 0x000fe20000400000 */
[----:B------:R-:W-:Y:S01]  /*ba50*/  LEA R118, R3, R196, 0xd ;  /* 0x000000c403767211 */ /* 0x000fe200078e68ff */
[----:B------:R-:W-:Y:S01]  /*ba60*/  FMUL R76, R16, 0.5 ;  /* 0x3f000000104c7820 */ /* 0x000fe20000400000 */
[----:B------:R-:W-:Y:S01]  /*ba70*/  F2FP.BF16.F32.PACK_AB R74, R75, R70 ;  /* 0x000000464b4a723e */ /* 0x000fe200000010ff */
[----:B------:R-:W-:Y:S01]  /*ba80*/  FMUL R75, R14, 0.5 ;  /* 0x3f0000000e4b7820 */ /* 0x000fe20000400000 */
[----:B------:R-:W-:Y:S01]  /*ba90*/  FSEL R10, |R9|, R6, P0 ;  /* 0x00000006090a7208 */ /* 0x000fe20000000200 */
[----:B------:R-:W-:Y:S01]  /*baa0*/  FMUL R70, R19, 0.5 ;  /* 0x3f00000013467820 */ /* 0x000fe20000400000 */
[----:B------:R-:W-:Y:S01]  /*bab0*/  FSEL R68, R172, 8.4834944573231041431e-05, P0 ;  /* 0x38b1e96aac447808 */ /* 0x000fe20000000000 */
[----:B------:R-:W-:Y:S01]  /*bac0*/  FMUL R75, R80, R75 ;  /* 0x0000004b504b7220 */ /* 0x000fe20000400000 */
[----:B------:R-:W-:Y:S01]  /*bad0*/  FSEL R5, -R134, -0.00082130916416645050049, P0 ;  /* 0xba574d2086057808 */ /* 0x000fe20000000100 */
[----:B------:R-:W-:Y:S01]  /*bae0*/  FMUL R70, R79, R70 ;  /* 0x000000464f467220 */ /* 0x000fe20000400000 */
[----:B------:R-:W-:Y:S01]  /*baf0*/  LEA R118, R118, UR41, 0x1 ;  /* 0x0000002976767c11 */ /* 0x000fe2000f8e08ff */
[----:B------:R-:W-:Y:S01]  /*bb00*/  FMUL R76, R81, R76 ;  /* 0x0000004c514c7220 */ /* 0x000fe20000400000 */
[----:B------:R-:W-:Y:S01]  /*bb10*/  FSEL R6, R129, 0.0052134888246655464172, P0 ;  /* 0x3baad5ea81067808 */ /* 0x000fe20000000000 */
[----:B------:R-:W-:Y:S01]  /*bb20*/  FMUL R71, R17, 0.5 ;  /* 0x3f00000011477820 */ /* 0x000fe20000400000 */
[----:B------:R-:W-:Y:S01]  /*bb30*/  SEL R117, R117, 0xfffffff0, P6 ;  /* 0xfffffff075757807 */ /* 0x000fe20003000000 */
[----:B------:R-:W-:Y:S01]  /*bb40*/  STS.128 [R118+0x400], R204 ;  /* 0x000400cc76007388 */ /* 0x000fe20000000c00 */
[----:B------:R-:W-:Y:S01]  /*bb50*/  FSEL R3, -R133, -0.026868773624300956726, P0 ;  /* 0xbcdc1be785037808 */ /* 0x000fe20000000100 */
[----:B------:R-:W-:Y:S01]  /*bb60*/  FFMA R5, R68, R10, R5 ;  /* 0x0000000a44057223 */ /* 0x000fe20000000005 */
[----:B------:R-:W-:Y:S01]  /*bb70*/  F2FP.BF16.F32.PACK_AB R75, R70, R75 ;  /* 0x0000004b464b723e */ /* 0x000fe200000010ff */
[----:B------:R-:W-:Y:S01]  /*bb80*/  FADD R70, R83, 1 ;  /* 0x3f80000053467421 */ /* 0x000fe20000000000 */
[----:B------:R-:W-:Y:S01]  /*bb90*/  IADD3 R69, PT, PT, R117, R118, RZ ;  /* 0x0000007675457210 */ /* 0x000fe20007ffe0ff */
[----:B------:R-:W-:Y:S01]  /*bba0*/  FFMA R6, R5, R10, R6 ;  /* 0x0000000a05067223 */ /* 0x000fe20000000006 */
[----:B------:R-:W-:Y:S01]  /*bbb0*/  FSEL R8, R130, 0.12837915122509002686, P0 ;  /* 0x3e0375d382087808 */ /* 0x000fe20000000000 */
[----:B------:R-:W2:Y:S01]  /*bbc0*/  @P1 MUFU.EX2 R68, R4 ;  /* 0x0000000400441308 */ /* 0x000ea20000000800 */
[----:B------:R-:W-:Y:S01]  /*bbd0*/  FSEL R5, -R10, R9, P0 ;  /* 0x000000090a057208 */ /* 0x000fe20000000100 */
[----:B------:R3:W-:Y:S01]  /*bbe0*/  STS.128 [R69+0x400], R72 ;  /* 0x0004004845007388 */ /* 0x0007e20000000c00 */
[----:B------:R-:W-:Y:S01]  /*bbf0*/  LEA R120, R194, R118, 0x4 ;  /* 0x00000076c2787211 */ /* 0x000fe200078e20ff */
[-C--:B------:R-:W-:Y:S01]  /*bc00*/  FFMA R3, R6, R10.reuse, R3 ;  /* 0x0000000a06037223 */ /* 0x080fe20000000003 */
[----:B------:R-:W-:Y:S01]  /*bc10*/  FSEL R6, R132, 0.11284004896879196167, P0 ;  /* 0x3de718af84067808 */ /* 0x000fe20000000000 */
[----:B------:R-:W-:Y:S01]  /*bc20*/  FMUL R12, R58, 0.70710676908493041992 ;  /* 0x3f3504f33a0c7820 */ /* 0x000fe20000400000 */
[----:B------:R-:W-:Y:S01]  /*bc30*/  FMUL R71, R70, R71 ;  /* 0x0000004746477220 */ /* 0x000fe20000400000 */
[----:B------:R-:W-:Y:S01]  /*bc40*/  FMUL R70, R18, 0.5 ;  /* 0x3f00000012467820 */ /* 0x000fe20000400000 */
[----:B------:R-:W-:Y:S01]  /*bc50*/  FMUL R77, R23, 0.5 ;  /* 0x3f000000174d7820 */ /* 0x000fe20000400000 */
[----:B------:R-:W-:Y:S01]  /*bc60*/  FFMA R6, R3, R10, R6 ;  /* 0x0000000a03067223 */ /* 0x000fe20000000006 */
[----:B------:R-:W-:Y:S01]  /*bc70*/  FSEL R3, R131, -0.37612664699554443359, P0 ;  /* 0xbec093ac83037808 */ /* 0x000fe20000000000 */
[----:B------:R-:W-:Y:S01]  /*bc80*/  FMUL R78, R20, 0.5 ;  /* 0x3f000000144e7820 */ /* 0x000fe20000400000 */
[----:B------:R-:W-:Y:S01]  /*bc90*/  F2FP.BF16.F32.PACK_AB R76, R71, R76 ;  /* 0x0000004c474c723e */ /* 0x000fe200000010ff */
[----:B------:R-:W-:Y:S01]  /*bca0*/  FADD R71, R86, 1 ;  /* 0x3f80000056477421 */ /* 0x000fe20000000000 */
[----:B------:R-:W-:Y:S01]  /*bcb0*/  FMUL R79, R22, 0.5 ;  /* 0x3f000000164f7820 */ /* 0x000fe20000400000 */
[----:B------:R-:W-:Y:S01]  /*bcc0*/  FFMA R3, R6, R10, R3 ;  /* 0x0000000a06037223 */ /* 0x000fe20000000003 */
[----:B--2---:R-:W-:Y:S01]  /*bcd0*/  @P1 FADD R68, -R68, 1 ;  /* 0x3f80000044441421 */ /* 0x004fe20000000100 */
[----:B------:R-:W-:Y:S01]  /*bce0*/  FMUL R77, R84, R77 ;  /* 0x0000004d544d7220 */ /* 0x000fe20000400000 */
[----:B------:R-:W-:Y:S01]  /*bcf0*/  FMUL R78, R71, R78 ;  /* 0x0000004e474e7220 */ /* 0x000fe20000400000 */
[----:B------:R-:W-:Y:S01]  /*bd00*/  FFMA R8, R3, R10, R8 ;  /* 0x0000000a03087223 */ /* 0x000fe20000000008 */
[----:B------:R-:W-:Y:S01]  /*bd10*/  FMUL R10, R57, 0.70710676908493041992 ;  /* 0x3f3504f3390a7820 */ /* 0x000fe20000400000 */
[----:B------:R-:W-:Y:S01]  /*bd20*/  @P1 LOP3.LUT R4, R68, 0x80000000, R7, 0xb8, !PT ;  /* 0x8000000044041812 */ /* 0x000fe200078eb807 */
[----:B------:R-:W-:Y:S01]  /*bd30*/  FADD R71, R90, 1 ;  /* 0x3f8000005a477421 */ /* 0x000fe20000000000 */
[----:B------:R-:W-:Y:S01]  /*bd40*/  FADD R80, R101, 1 ;  /* 0x3f80000065507421 */ /* 0x000fe20000000000 */
[C---:B------:R-:W-:Y:S01]  /*bd50*/  FMUL R3, R10.reuse, R10 ;  /* 0x0000000a0a037220 */ /* 0x040fe20000400000 */
[----:B------:R-:W-:Y:S01]  /*bd60*/  FSETP.GE.AND P1, PT, |R10|, 1.0029599666595458984, PT ;  /* 0x3f8060fe0a00780b */ /* 0x000fe20003f26200 */
[----:B------:R-:W-:Y:S01]  /*bd70*/  FMUL R83, R51, 0.5 ;  /* 0x3f00000033537820 */ /* 0x000fe20000400000 */
[----:B------:R-:W-:Y:S01]  /*bd80*/  FADD R84, R113, 1 ;  /* 0x3f80000071547421 */ /* 0x000fe20000000000 */
[----:B------:R-:W-:Y:S01]  /*bd90*/  FMUL R81, R42, 0.5 ;  /* 0x3f0000002a517820 */ /* 0x000fe20000400000 */
[----:B------:R-:W-:Y:S01]  /*bda0*/  FSEL R7, |R10|, R3, P1 ;  /* 0x000000030a077208 */ /* 0x000fe20000800200 */
[----:B------:R-:W-:Y:S01]  /*bdb0*/  FADD R86, R115, 1 ;  /* 0x3f80000073567421 */ /* 0x000fe20000000000 */
[----:B------:R-:W-:Y:S01]  /*bdc0*/  FSEL R68, R172, 8.4834944573231041431e-05, P1 ;  /* 0x38b1e96aac447808 */ /* 0x000fe20000800000 */
[----:B------:R-:W-:Y:S01]  /*bdd0*/  FMUL R83, R84, R83 ;  /* 0x0000005354537220 */ /* 0x000fe20000400000 */
[----:B------:R-:W-:Y:S01]  /*bde0*/  FSEL R3, -R134, -0.00082130916416645050049, P1 ;  /* 0xba574d2086037808 */ /* 0x000fe20000800100 */
[----:B------:R-:W-:Y:S01]  /*bdf0*/  FFMA R5, R8, R5, R5 ;  /* 0x0000000508057223 */ /* 0x000fe20000000005 */
[----:B------:R-:W-:Y:S01]  /*be00*/  FSEL R6, R129, 0.0052134888246655464172, P1 ;  /* 0x3baad5ea81067808 */ /* 0x000fe20000800000 */
[----:B------:R-:W-:Y:S01]  /*be10*/  FMUL R81, R106, R81 ;  /* 0x000000516a517220 */ /* 0x000fe20000400000 */
[----:B------:R-:W-:Y:S01]  /*be20*/  FSEL R8, R132, 0.11284004896879196167, P1 ;  /* 0x3de718af84087808 */ /* 0x000fe20000800000 */
[----:B---3--:R-:W2:Y:S01]  /*be30*/  @P0 MUFU.EX2 R69, R5 ;  /* 0x0000000500450308 */ /* 0x008ea20000000800 */
[-C--:B------:R-:W-:Y:S01]  /*be40*/  FFMA R3, R68, R7.reuse, R3 ;  /* 0x0000000744037223 */ /* 0x080fe20000000003 */
[----:B------:R-:W-:Y:S01]  /*be50*/  FMUL R68, R21, 0.5 ;  /* 0x3f00000015447820 */ /* 0x000fe20000400000 */
[----:B------:R-:W-:Y:S01]  /*be60*/  FADD R73, R82, 1 ;  /* 0x3f80000052497421 */ /* 0x000fe20000000000 */
[----:B------:R-:W-:Y:S01]  /*be70*/  FADD R74, R87, 1 ;  /* 0x3f800000574a7421 */ /* 0x000fe20000000000 */
[----:B------:R-:W-:Y:S01]  /*be80*/  FFMA R6, R3, R7, R6 ;  /* 0x0000000703067223 */ /* 0x000fe20000000006 */
[----:B------:R-:W-:Y:S01]  /*be90*/  FSEL R3, -R133, -0.026868773624300956726, P1 ;  /* 0xbcdc1be785037808 */ /* 0x000fe20000800100 */
[----:B------:R-:W-:Y:S01]  /*bea0*/  FMUL R70, R73, R70 ;  /* 0x0000004649467220 */ /* 0x000fe20000400000 */
[----:B------:R-:W-:Y:S01]  /*beb0*/  FMUL R79, R74, R79 ;  /* 0x0000004f4a4f7220 */ /* 0x000fe20000400000 */
[----:B------:R-:W-:Y:S01]  /*bec0*/  FMUL R73, R26, 0.5 ;  /* 0x3f0000001a497820 */ /* 0x000fe20000400000 */
[----:B------:R-:W-:Y:S01]  /*bed0*/  FMUL R74, R29, 0.5 ;  /* 0x3f0000001d4a7820 */ /* 0x000fe20000400000 */
[----:B------:R-:W-:Y:S01]  /*bee0*/  FFMA R3, R6, R7, R3 ;  /* 0x0000000706037223 */ /* 0x000fe20000000003 */
[----:B------:R-:W-:Y:S01]  /*bef0*/  FSEL R6, R130, 0.12837915122509002686, P1 ;  /* 0x3e0375d382067808 */ /* 0x000fe20000800000 */
[----:B------:R-:W-:Y:S01]  /*bf00*/  FMUL R73, R92, R73 ;  /* 0x000000495c497220 */ /* 0x000fe20000400000 */
[----:B------:R-:W-:Y:S01]  /*bf10*/  F2FP.BF16.F32.PACK_AB R77, R77, R70 ;  /* 0x000000464d4d723e */ /* 0x000fe200000010ff */
[-C--:B------:R-:W-:Y:S01]  /*bf20*/  FFMA R8, R3, R7.reuse, R8 ;  /* 0x0000000703087223 */ /* 0x080fe20000000008 */
[----:B------:R-:W-:Y:S01]  /*bf30*/  FSEL R3, R131, -0.37612664699554443359, P1 ;  /* 0xbec093ac83037808 */ /* 0x000fe20000800000 */
[----:B--2---:R-:W-:Y:S01]  /*bf40*/  @P0 FADD R72, -R69, 1 ;  /* 0x3f80000045480421 */ /* 0x004fe20000000100 */
[----:B------:R-:W-:Y:S01]  /*bf50*/  FMUL R69, R85, R68 ;  /* 0x0000004455457220 */ /* 0x000fe20000400000 */
[----:B------:R-:W-:Y:S01]  /*bf60*/  FMUL R74, R95, R74 ;  /* 0x0000004a5f4a7220 */ /* 0x000fe20000400000 */
[----:B------:R-:W-:Y:S01]  /*bf70*/  FMUL R70, R25, 0.5 ;  /* 0x3f00000019467820 */ /* 0x000fe20000400000 */
[-C--:B------:R-:W-:Y:S01]  /*bf80*/  FFMA R3, R8, R7.reuse, R3 ;  /* 0x0000000708037223 */ /* 0x080fe20000000003 */
[----:B------:R-:W-:Y:S01]  /*bf90*/  @P0 LOP3.LUT R5, R72, 0x80000000, R9, 0xb8, !PT ;  /* 0x8000000048050812 */ /* 0x000fe200078eb809 */
[C---:B------:R-:W-:Y:S01]  /*bfa0*/  FMUL R9, R12.reuse, R12 ;  /* 0x0000000c0c097220 */ /* 0x040fe20000400000 */
[C---:B------:R-:W-:Y:S01]  /*bfb0*/  FSETP.GE.AND P0, PT, |R12|.reuse, 1.0029599666595458984, PT ;  /* 0x3f8060fe0c00780b */ /* 0x040fe20003f06200 */
[----:B------:R-:W-:Y:S01]  /*bfc0*/  FFMA R6, R3, R7, R6 ;  /* 0x0000000703067223 */ /* 0x000fe20000000006 */
[----:B------:R-:W-:Y:S01]  /*bfd0*/  FSEL R3, -R7, R10, P1 ;  /* 0x0000000a07037208 */ /* 0x000fe20000800100 */
[----:B------:R-:W-:Y:S01]  /*bfe0*/  FMUL R70, R71, R70 ;  /* 0x0000004647467220 */ /* 0x000fe20000400000 */
[----:B------:R-:W-:Y:S01]  /*bff0*/  FSEL R8, |R12|, R9, P0 ;  /* 0x000000090c087208 */ /* 0x000fe20000000200 */
[----:B------:R-:W-:Y:S01]  /*c000*/  FMUL R72, R27, 0.5 ;  /* 0x3f0000001b487820 */ /* 0x000fe20000400000 */
[----:B------:R-:W-:Y:S01]  /*c010*/  FSEL R68, R172, 8.4834944573231041431e-05, P0 ;  /* 0x38b1e96aac447808 */ /* 0x000fe20000000000 */
[----:B------:R-:W-:Y:S01]  /*c020*/  FMUL R71, R28, 0.5 ;  /* 0x3f0000001c477820 */ /* 0x000fe20000400000 */
[----:B------:R-:W-:Y:S01]  /*c030*/  FSEL R7, -R134, -0.00082130916416645050049, P0 ;  /* 0xba574d2086077808 */ /* 0x000fe20000000100 */
[----:B------:R-:W-:Y:S01]  /*c040*/  FFMA R3, R6, R3, R3 ;  /* 0x0000000306037223 */ /* 0x000fe20000000003 */
[----:B------:R-:W-:Y:S01]  /*c050*/  FSEL R6, R129, 0.0052134888246655464172, P0 ;  /* 0x3baad5ea81067808 */ /* 0x000fe20000000000 */
[----:B------:R-:W-:Y:S01]  /*c060*/  FMUL R72, R89, R72 ;  /* 0x0000004859487220 */ /* 0x000fe20000400000 */
[----:B------:R-:W-:Y:S01]  /*c070*/  FSEL R9, -R133, -0.026868773624300956726, P0 ;  /* 0xbcdc1be785097808 */ /* 0x000fe20000000100 */
[----:B------:R-:W-:Y:S01]  /*c080*/  FFMA R7, R68, R8, R7 ;  /* 0x0000000844077223 */ /* 0x000fe20000000007 */
[----:B------:R-:W-:Y:S01]  /*c090*/  F2FP.BF16.F32.PACK_AB R78, R69, R78 ;  /* 0x0000004e454e723e */ /* 0x000fe200000010ff */
[----:B------:R-:W2:Y:S01]  /*c0a0*/  @P1 MUFU.EX2 R68, R3 ;  /* 0x0000000300441308 */ /* 0x000ea20000000800 */
[----:B------:R-:W-:Y:S01]  /*c0b0*/  F2FP.BF16.F32.PACK_AB R79, R72, R79 ;  /* 0x0000004f484f723e */ /* 0x000fe200000010ff */
[-C--:B------:R-:W-:Y:S01]  /*c0c0*/  FFMA R6, R7, R8.reuse, R6 ;  /* 0x0000000807067223 */ /* 0x080fe20000000006 */
[----:B------:R-:W-:Y:S01]  /*c0d0*/  FSEL R7, R131, -0.37612664699554443359, P0 ;  /* 0xbec093ac83077808 */ /* 0x000fe20000000000 */
[----:B------:R-:W-:Y:S01]  /*c0e0*/  FMUL R69, R24, 0.5 ;  /* 0x3f00000018457820 */ /* 0x000fe20000400000 */
[----:B------:R-:W-:Y:S01]  /*c0f0*/  FMUL R13, R63, 0.70710676908493041992 ;  /* 0x3f3504f33f0d7820 */ /* 0x000fe20000400000 */
[-C--:B------:R-:W-:Y:S01]  /*c100*/  FFMA R9, R6, R8.reuse, R9 ;  /* 0x0000000806097223 */ /* 0x080fe20000000009 */
[----:B------:R-:W-:Y:S01]  /*c110*/  FSEL R6, R132, 0.11284004896879196167, P0 ;  /* 0x3de718af84067808 */ /* 0x000fe20000000000 */
[----:B------:R-:W-:Y:S01]  /*c120*/  FMUL R69, R88, R69 ;  /* 0x0000004558457220 */ /* 0x000fe20000400000 */
[----:B------:R3:W-:Y:S01]  /*c130*/  STS.128 [R120+0x400], R76 ;  /* 0x0004004c78007388 */ /* 0x0007e20000000c00 */
[----:B------:R-:W-:Y:S01]  /*c140*/  FMUL R75, R30, 0.5 ;  /* 0x3f0000001e4b7820 */ /* 0x000fe20000400000 */
[----:B------:R-:W-:Y:S01]  /*c150*/  FADD R82, R103, 1 ;  /* 0x3f80000067527421 */ /* 0x000fe20000000000 */
[----:B------:R-:W-:Y:S01]  /*c160*/  FFMA R6, R9, R8, R6 ;  /* 0x0000000809067223 */ /* 0x000fe20000000006 */
[----:B------:R-:W-:Y:S01]  /*c170*/  F2FP.BF16.F32.PACK_AB R72, R70, R69 ;  /* 0x000000454648723e */ /* 0x000fe200000010ff */
[----:B------:R-:W-:Y:S01]  /*c180*/  FMUL R75, R94, R75 ;  /* 0x0000004b5e4b7220 */ /* 0x000fe20000400000 */
[----:B------:R-:W-:Y:S01]  /*c190*/  FSEL R9, -R8, R12, P0 ;  /* 0x0000000c08097208 */ /* 0x000fe20000000100 */
[-C--:B------:R-:W-:Y:S01]  /*c1a0*/  FFMA R7, R6, R8.reuse, R7 ;  /* 0x0000000806077223 */ /* 0x080fe20000000007 */
[----:B------:R-:W-:Y:S01]  /*c1b0*/  FSEL R6, R130, 0.12837915122509002686, P0 ;  /* 0x3e0375d382067808 */ /* 0x000fe20000000000 */
[----:B--2---:R-:W-:Y:S01]  /*c1c0*/  @P1 FADD R69, -R68, 1 ;  /* 0x3f80000044451421 */ /* 0x004fe20000000100 */
[----:B------:R-:W-:Y:S01]  /*c1d0*/  FMUL R70, R31, 0.5 ;  /* 0x3f0000001f467820 */ /* 0x000fe20000400000 */
[----:B------:R-:W-:Y:S01]  /*c1e0*/  FMUL R84, R49, 0.5 ;  /* 0x3f00000031547820 */ /* 0x000fe20000400000 */
[----:B------:R-:W-:Y:S01]  /*c1f0*/  FADD R85, R114, 1 ;  /* 0x3f80000072557421 */ /* 0x000fe20000000000 */
[----:B------:R-:W-:Y:S01]  /*c200*/  FFMA R6, R7, R8, R6 ;  /* 0x0000000807067223 */ /* 0x000fe20000000006 */
[----:B------:R-:W-:Y:S01]  /*c210*/  @P1 LOP3.LUT R3, R69, 0x80000000, R10, 0xb8, !PT ;  /* 0x8000000045031812 */ /* 0x000fe200078eb80a */
[C---:B------:R-:W-:Y:S01]  /*c220*/  FMUL R10, R13.reuse, R13 ;  /* 0x0000000d0d0a7220 */ /* 0x040fe20000400000 */
[----:B------:R-:W-:Y:S01]  /*c230*/  FSETP.GE.AND P1, PT, |R13|, 1.0029599666595458984, PT ;  /* 0x3f8060fe0d00780b */ /* 0x000fe20003f26200 */
[----:B------:R-:W-:Y:S01]  /*c240*/  FFMA R9, R6, R9, R9 ;  /* 0x0000000906097223 */ /* 0x000fe20000000009 */
[----:B------:R-:W-:Y:S01]  /*c250*/  FMUL R68, R91, R70 ;  /* 0x000000465b447220 */ /* 0x000fe20000400000 */
[----:B------:R-:W-:Y:S01]  /*c260*/  FMUL R84, R85, R84 ;  /* 0x0000005455547220 */ /* 0x000fe20000400000 */
[----:B------:R-:W-:Y:S01]  /*c270*/  FSEL R10, |R13|, R10, P1 ;  /* 0x0000000a0d0a7208 */ /* 0x000fe20000800200 */
[----:B------:R-:W-:Y:S01]  /*c280*/  FMUL R85, R55, 0.5 ;  /* 0x3f00000037557820 */ /* 0x000fe20000400000 */
[----:B------:R-:W-:Y:S01]  /*c290*/  FSEL R69, R172, 8.4834944573231041431e-05, P1 ;  /* 0x38b1e96aac457808 */ /* 0x000fe20000800000 */
[----:B------:R-:W-:Y:S01]  /*c2a0*/  FADD R0, R0, 1 ;  /* 0x3f80000000007421 */ /* 0x000fe20000000000 */
[----:B------:R-:W-:Y:S01]  /*c2b0*/  FSEL R6, -R134, -0.00082130916416645050049, P1 ;  /* 0xba574d2086067808 */ /* 0x000fe20000800100 */
[----:B------:R-:W2:Y:S01]  /*c2c0*/  @P0 MUFU.EX2 R70, R9 ;  /* 0x0000000900460308 */ /* 0x000ea20000000800 */
[----:B------:R-:W-:Y:S01]  /*c2d0*/  FSEL R7, R129, 0.0052134888246655464172, P1 ;  /* 0x3baad5ea81077808 */ /* 0x000fe20000800000 */
[----:B------:R-:W-:Y:S01]  /*c2e0*/  FMUL R86, R86, R85 ;  /* 0x0000005556567220 */ /* 0x000fe20000400000 */
[----:B------:R-:W-:Y:S01]  /*c2f0*/  FSEL R8, -R133, -0.026868773624300956726, P1 ;  /* 0xbcdc1be785087808 */ /* 0x000fe20000800100 */
[-C--:B------:R-:W-:Y:S01]  /*c300*/  FFMA R6, R69, R10.reuse, R6 ;  /* 0x0000000a45067223 */ /* 0x080fe20000000006 */
[----:B------:R-:W-:Y:S01]  /*c310*/  FSEL R11, R132, 0.11284004896879196167, P1 ;  /* 0x3de718af840b7808 */ /* 0x000fe20000800000 */
[----:B---3--:R-:W-:Y:S01]  /*c320*/  FADD R76, R93, 1 ;  /* 0x3f8000005d4c7421 */ /* 0x008fe20000000000 */
[----:B------:R-:W-:Y:S01]  /*c330*/  F2FP.BF16.F32.PACK_AB R73, R68, R73 ;  /* 0x000000494449723e */ /* 0x000fe200000010ff */
[----:B------:R-:W-:Y:S01]  /*c340*/  FFMA R7, R6, R10, R7 ;  /* 0x0000000a06077223 */ /* 0x000fe20000000007 */
[----:B------:R-:W-:Y:S01]  /*c350*/  FSEL R6, R131, -0.37612664699554443359, P1 ;  /* 0xbec093ac83067808 */ /* 0x000fe20000800000 */
[----:B------:R-:W-:Y:S01]  /*c360*/  FMUL R71, R76, R71 ;  /* 0x000000474c477220 */ /* 0x000fe20000400000 */
[----:B------:R-:W-:Y:S01]  /*c370*/  IADD3 R120, PT, PT, R117, R120, RZ ;  /* 0x0000007875787210 */ /* 0x000fe20007ffe0ff */
[-C--:B------:R-:W-:Y:S01]  /*c380*/  FFMA R8, R7, R10.reuse, R8 ;  /* 0x0000000a07087223 */ /* 0x080fe20000000008 */
[----:B------:R-:W-:Y:S01]  /*c390*/  FSEL R7, R130, 0.12837915122509002686, P1 ;  /* 0x3e0375d382077808 */ /* 0x000fe20000800000 */
[----:B------:R-:W-:Y:S01]  /*c3a0*/  FMUL R14, R60, 0.70710676908493041992 ;  /* 0x3f3504f33c0e7820 */ /* 0x000fe20000400000 */
[----:B------:R-:W-:Y:S01]  /*c3b0*/  F2FP.BF16.F32.PACK_AB R74, R74, R71 ;  /* 0x000000474a4a723e */ /* 0x000fe200000010ff */
[-C--:B------:R-:W-:Y:S01]  /*c3c0*/  FFMA R11, R8, R10.reuse, R11 ;  /* 0x0000000a080b7223 */ /* 0x080fe2000000000b */
[----:B--2---:R-:W-:Y:S01]  /*c3d0*/  @P0 FADD R69, -R70, 1 ;  /* 0x3f80000046450421 */ /* 0x004fe20000000100 */
[----:B------:R-:W-:Y:S01]  /*c3e0*/  FADD R76, R97, 1 ;  /* 0x3f800000614c7421 */ /* 0x000fe20000000000 */
[----:B------:R-:W-:Y:S01]  /*c3f0*/  FMUL R68, R35, 0.5 ;  /* 0x3f00000023447820 */ /* 0x000fe20000400000 */
[----:B------:R-:W-:Y:S01]  /*c400*/  FFMA R6, R11, R10, R6 ;  /* 0x0000000a0b067223 */ /* 0x000fe20000000006 */
[----:B------:R-:W-:Y:S01]  /*c410*/  FADD R71, R96, 1 ;  /* 0x3f80000060477421 */ /* 0x000fe20000000000 */
[----:B------:R-:W-:Y:S01]  /*c420*/  @P0 LOP3.LUT R9, R69, 0x80000000, R12, 0xb8, !PT ;  /* 0x8000000045090812 */ /* 0x000fe200078eb80c */
[C---:B------:R-:W-:Y:S01]  /*c430*/  FMUL R11, R14.reuse, R14 ;  /* 0x0000000e0e0b7220 */ /* 0x040fe20000400000 */
[----:B------:R-:W-:Y:S01]  /*c440*/  FSETP.GE.AND P0, PT, |R14|, 1.0029599666595458984, PT ;  /* 0x3f8060fe0e00780b */ /* 0x000fe20003f06200 */
        /* <DEDUP_REMOVED lines=11> */
[----:B------:R-:W-:Y:S01]  /*c500*/  F2FP.BF16.F32.PACK_AB R75, R68, R75 ;  /* 0x0000004b444b723e */ /* 0x000fe200000010ff */
[-C--:B------:R-:W-:Y:S01]  /*c510*/  FFMA R8, R69, R11.reuse, R8 ;  /* 0x0000000b45087223 */ /* 0x080fe20000000008 */
[----:B------:R-:W-:Y:S01]  /*c520*/  FSEL R10, -R133, -0.026868773624300956726, P0 ;  /* 0xbcdc1be7850a7808 */ /* 0x000fe20000000100 */
[----:B------:R-:W2:Y:S01]  /*c530*/  @P1 MUFU.EX2 R68, R6 ;  /* 0x0000000600441308 */ /* 0x000ea20000000800 */
[----:B------:R-:W-:Y:S01]  /*c540*/  FMUL R12, R61, 0.70710676908493041992 ;  /* 0x3f3504f33d0c7820 */ /* 0x000fe20000400000 */
[-C--:B------:R-:W-:Y:S01]  /*c550*/  FFMA R7, R8, R11.reuse, R7 ;  /* 0x0000000b08077223 */ /* 0x080fe20000000007 */
[----:B------:R-:W-:Y:S01]  /*c560*/  FSEL R8, R131, -0.37612664699554443359, P0 ;  /* 0xbec093ac83087808 */ /* 0x000fe20000000000 */
[----:B------:R-:W-:Y:S01]  /*c570*/  FADD R77, R98, 1 ;  /* 0x3f800000624d7421 */ /* 0x000fe20000000000 */
[----:B------:R-:W-:Y:S01]  /*c580*/  FMUL R69, R34, 0.5 ;  /* 0x3f00000022457820 */ /* 0x000fe20000400000 */
[-C--:B------:R-:W-:Y:S01]  /*c590*/  FFMA R10, R7, R11.reuse, R10 ;  /* 0x0000000b070a7223 */ /* 0x080fe2000000000a */
[----:B------:R-:W-:Y:S01]  /*c5a0*/  FSEL R7, R132, 0.11284004896879196167, P0 ;  /* 0x3de718af84077808 */ /* 0x000fe20000000000 */
[----:B------:R-:W-:Y:S01]  /*c5b0*/  FMUL R70, R77, R70 ;  /* 0x000000464d467220 */ /* 0x000fe20000400000 */
[----:B------:R1:W-:Y:S01]  /*c5c0*/  STS.128 [R120+0x400], R72 ;  /* 0x0004004878007388 */ /* 0x0003e20000000c00 */
[----:B------:R-:W-:Y:S01]  /*c5d0*/  FMUL R77, R39, 0.5 ;  /* 0x3f000000274d7820 */ /* 0x000fe20000400000 */
[----:B------:R-:W-:Y:S01]  /*c5e0*/  FADD R78, R99, 1 ;  /* 0x3f800000634e7421 */ /* 0x000fe20000000000 */
[----:B------:R-:W-:Y:S01]  /*c5f0*/  FFMA R7, R10, R11, R7 ;  /* 0x0000000b0a077223 */ /* 0x000fe20000000007 */
[----:B------:R-:W-:Y:S01]  /*c600*/  FSEL R10, -R11, R14, P0 ;  /* 0x0000000e0b0a7208 */ /* 0x000fe20000000100 */
[----:B------:R-:W-:Y:S01]  /*c610*/  FMUL R80, R80, R77 ;  /* 0x0000004d50507220 */ /* 0x000fe20000400000 */
[----:B------:R-:W-:Y:S01]  /*c620*/  F2FP.BF16.F32.PACK_AB R76, R71, R70 ;  /* 0x00000046474c723e */ /* 0x000fe200000010ff */
[----:B------:R-:W-:Y:S01]  /*c630*/  FFMA R8, R7, R11, R8 ;  /* 0x0000000b07087223 */ /* 0x000fe20000000008 */
[----:B------:R-:W-:Y:S01]  /*c640*/  FSEL R7, R130, 0.12837915122509002686, P0 ;  /* 0x3e0375d382077808 */ /* 0x000fe20000000000 */
[----:B--2---:R-:W-:Y:S01]  /*c650*/  @P1 FADD R68, -R68, 1 ;  /* 0x3f80000044441421 */ /* 0x004fe20000000100 */
[----:B------:R-:W-:Y:S01]  /*c660*/  FMUL R69, R78, R69 ;  /* 0x000000454e457220 */ /* 0x000fe20000400000 */
[----:B------:R-:W-:Y:S01]  /*c670*/  FMUL R78, R36, 0.5 ;  /* 0x3f000000244e7820 */ /* 0x000fe20000400000 */
[----:B------:R-:W-:Y:S01]  /*c680*/  FADD R71, R100, 1 ;  /* 0x3f80000064477421 */ /* 0x000fe20000000000 */
[----:B------:R-:W-:Y:S01]  /*c690*/  FFMA R7, R8, R11, R7 ;  /* 0x0000000b08077223 */ /* 0x000fe20000000007 */
[----:B------:R-:W-:Y:S01]  /*c6a0*/  @P1 LOP3.LUT R6, R68, 0x80000000, R13, 0xb8, !PT ;  /* 0x8000000044061812 */ /* 0x000fe200078eb80d */
[C---:B------:R-:W-:Y:S01]  /*c6b0*/  FMUL R11, R12.reuse, R12 ;  /* 0x0000000c0c0b7220 */ /* 0x040fe20000400000 */
[----:B------:R-:W-:Y:S01]  /*c6c0*/  FSETP.GE.AND P1, PT, |R12|, 1.0029599666595458984, PT ;  /* 0x3f8060fe0c00780b */ /* 0x000fe20003f26200 */
[----:B------:R-:W-:Y:S01]  /*c6d0*/  FFMA R10, R7, R10, R10 ;  /* 0x0000000a070a7223 */ /* 0x000fe2000000000a */
[----:B------:R-:W-:Y:S01]  /*c6e0*/  F2FP.BF16.F32.PACK_AB R77, R80, R69 ;  /* 0x00000045504d723e */ /* 0x000fe200000010ff */
        /* <DEDUP_REMOVED lines=11> */
[----:B------:R-:W-:Y:S01]  /*c7a0*/  FMUL R79, R43, 0.5 ;  /* 0x3f0000002b4f7820 */ /* 0x000fe20000400000 */
[----:B------:R-:W-:Y:S01]  /*c7b0*/  FMUL R69, R37, 0.5 ;  /* 0x3f00000025457820 */ /* 0x000fe20000400000 */
[----:B------:R-:W-:Y:S01]  /*c7c0*/  FMUL R68, R40, 0.5 ;  /* 0x3f00000028447820 */ /* 0x000fe20000400000 */
[----:B------:R-:W-:Y:S01]  /*c7d0*/  FFMA R8, R7, R13, R8 ;  /* 0x0000000d07087223 */ /* 0x000fe20000000008 */
[----:B------:R-:W-:Y:S01]  /*c7e0*/  FSEL R7, R131, -0.37612664699554443359, P1 ;  /* 0xbec093ac83077808 */ /* 0x000fe20000800000 */
[----:B------:R-:W-:Y:S01]  /*c7f0*/  FMUL R79, R82, R79 ;  /* 0x0000004f524f7220 */ /* 0x000fe20000400000 */
[----:B------:R-:W-:Y:S01]  /*c800*/  FMUL R69, R102, R69 ;  /* 0x0000004566457220 */ /* 0x000fe20000400000 */
[-C--:B------:R-:W-:Y:S01]  /*c810*/  FFMA R11, R8, R13.reuse, R11 ;  /* 0x0000000d080b7223 */ /* 0x080fe2000000000b */
[----:B------:R-:W-:Y:S01]  /*c820*/  FSEL R8, R132, 0.11284004896879196167, P1 ;  /* 0x3de718af84087808 */ /* 0x000fe20000800000 */
[----:B------:R-:W-:Y:S01]  /*c830*/  FMUL R82, R45, 0.5 ;  /* 0x3f0000002d527820 */ /* 0x000fe20000400000 */
[----:B------:R-:W-:Y:S01]  /*c840*/  F2FP.BF16.F32.PACK_AB R79, R79, R80 ;  /* 0x000000504f4f723e */ /* 0x000fe200000010ff */
[----:B------:R-:W-:Y:S01]  /*c850*/  FMUL R80, R105, R68 ;  /* 0x0000004469507220 */ /* 0x000fe20000400000 */
[----:B------:R-:W-:Y:S01]  /*c860*/  F2FP.BF16.F32.PACK_AB R78, R69, R78 ;  /* 0x0000004e454e723e */ /* 0x000fe200000010ff */
[-C--:B------:R-:W-:Y:S01]  /*c870*/  FFMA R8, R11, R13.reuse, R8 ;  /* 0x0000000d0b087223 */ /* 0x080fe20000000008 */
[----:B------:R-:W-:Y:S01]  /*c880*/  FSEL R11, -R13, R12, P1 ;  /* 0x0000000c0d0b7208 */ /* 0x000fe20000800100 */
[----:B--2---:R-:W-:Y:S01]  /*c890*/  @P0 FADD R71, -R70, 1 ;  /* 0x3f80000046470421 */ /* 0x004fe20000000100 */
[----:B------:R-:W-:Y:S01]  /*c8a0*/  FMUL R82, R109, R82 ;  /* 0x000000526d527220 */ /* 0x000fe20000400000 */
[-C--:B------:R-:W-:Y:S01]  /*c8b0*/  FFMA R7, R8, R13.reuse, R7 ;  /* 0x0000000d08077223 */ /* 0x080fe20000000007 */
[----:B------:R-:W-:Y:S01]  /*c8c0*/  FSEL R8, R130, 0.12837915122509002686, P1 ;  /* 0x3e0375d382087808 */ /* 0x000fe20000800000 */
[----:B------:R-:W-:Y:S01]  /*c8d0*/  FMUL R69, R41, 0.5 ;  /* 0x3f00000029457820 */ /* 0x000fe20000400000 */
[----:B------:R-:W-:Y:S01]  /*c8e0*/  @P0 LOP3.LUT R10, R71, 0x80000000, R14, 0xb8, !PT ;  /* 0x80000000470a0812 */ /* 0x000fe200078eb80e */
[----:B------:R-:W-:Y:S01]  /*c8f0*/  FMUL R14, R62, 0.70710676908493041992 ;  /* 0x3f3504f33e0e7820 */ /* 0x000fe20000400000 */
[----:B------:R-:W-:Y:S01]  /*c900*/  FADD R68, R107, 1 ;  /* 0x3f8000006b447421 */ /* 0x000fe20000000000 */
[----:B------:R-:W-:Y:S01]  /*c910*/  FFMA R8, R7, R13, R8 ;  /* 0x0000000d07087223 */ /* 0x000fe20000000008 */
[----:B------:R-:W-:Y:S01]  /*c920*/  FMUL R70, R47, 0.5 ;  /* 0x3f0000002f467820 */ /* 0x000fe20000400000 */
[C---:B------:R-:W-:Y:S01]  /*c930*/  FMUL R7, R14.reuse, R14 ;  /* 0x0000000e0e077220 */ /* 0x040fe20000400000 */
[----:B------:R-:W-:Y:S01]  /*c940*/  FSETP.GE.AND P0, PT, |R14|, 1.0029599666595458984, PT ;  /* 0x3f8060fe0e00780b */ /* 0x000fe20003f06200 */
[----:B------:R-:W-:Y:S01]  /*c950*/  FMUL R69, R68, R69 ;  /* 0x0000004544457220 */ /* 0x000fe20000400000 */
[----:B------:R-:W-:Y:S01]  /*c960*/  FADD R71, R108, 1 ;  /* 0x3f8000006c477421 */ /* 0x000fe20000000000 */
[----:B------:R-:W-:Y:S01]  /*c970*/  FADD R85, R2, 1 ;  /* 0x3f80000002557421 */ /* 0x000fe20000000000 */
[----:B------:R-:W-:Y:S01]  /*c980*/  FSEL R15, |R14|, R7, P0 ;  /* 0x000000070e0f7208 */ /* 0x000fe20000000200 */
[----:B------:R-:W-:Y:S01]  /*c990*/  FADD R89, R5, 1 ;  /* 0x3f80000005597421 */ /* 0x000fe20000000000 */
[----:B------:R-:W-:Y:S01]  /*c9a0*/  FSEL R68, R172, 8.4834944573231041431e-05, P0 ;  /* 0x38b1e96aac447808 */ /* 0x000fe20000000000 */
[----:B------:R-:W-:Y:S01]  /*c9b0*/  FMUL R70, R71, R70 ;  /* 0x0000004647467220 */ /* 0x000fe20000400000 */
[----:B------:R-:W-:Y:S01]  /*c9c0*/  FSEL R7, -R134, -0.00082130916416645050049, P0 ;  /* 0xba574d2086077808 */ /* 0x000fe20000000100 */
[----:B------:R-:W-:Y:S01]  /*c9d0*/  FFMA R11, R8, R11, R11 ;  /* 0x0000000b080b7223 */ /* 0x000fe2000000000b */
[----:B------:R-:W-:Y:S01]  /*c9e0*/  FSEL R8, R129, 0.0052134888246655464172, P0 ;  /* 0x3baad5ea81087808 */ /* 0x000fe20000000000 */
[----:B------:R-:W-:Y:S01]  /*c9f0*/  FMUL R71, R44, 0.5 ;  /* 0x3f0000002c477820 */ /* 0x000fe20000400000 */
[----:B------:R-:W-:Y:S01]  /*ca00*/  FSEL R13, -R133, -0.026868773624300956726, P0 ;  /* 0xbcdc1be7850d7808 */ /* 0x000fe20000000100 */
[----:B------:R-:W-:Y:S01]  /*ca10*/  FFMA R7, R68, R15, R7 ;  /* 0x0000000f44077223 */ /* 0x000fe20000000007 */
[----:B------:R-:W-:Y:S01]  /*ca20*/  F2FP.BF16.F32.PACK_AB R80, R69, R80 ;  /* 0x000000504550723e */ /* 0x000fe200000010ff */
[----:B------:R-:W2:Y:S01]  /*ca30*/  @P1 MUFU.EX2 R68, R11 ;  /* 0x0000000b00441308 */ /* 0x000ea20000000800 */
[----:B------:R-:W-:Y:S01]  /*ca40*/  F2FP.BF16.F32.PACK_AB R81, R70, R81 ;  /* 0x000000514651723e */ /* 0x000fe200000010ff */
[----:B------:R-:W-:Y:S01]  /*ca50*/  FFMA R8, R7, R15, R8 ;  /* 0x0000000f07087223 */ /* 0x000fe20000000008 */
[----:B------:R-:W-:Y:S01]  /*ca60*/  FSEL R7, R131, -0.37612664699554443359, P0 ;  /* 0xbec093ac83077808 */ /* 0x000fe20000000000 */
[----:B------:R-:W-:Y:S01]  /*ca70*/  FMUL R71, R110, R71 ;  /* 0x000000476e477220 */ /* 0x000fe20000400000 */
[----:B------:R-:W-:Y:S01]  /*ca80*/  FMUL R69, R48, 0.5 ;  /* 0x3f00000030457820 */ /* 0x000fe20000400000 */
[----:B------:R-:W-:Y:S01]  /*ca90*/  FFMA R13, R8, R15, R13 ;  /* 0x0000000f080d7223 */ /* 0x000fe2000000000d */
[----:B------:R-:W-:Y:S01]  /*caa0*/  FSEL R8, R132, 0.11284004896879196167, P0 ;  /* 0x3de718af84087808 */ /* 0x000fe20000000000 */
[----:B------:R-:W-:Y:S01]  /*cab0*/  FMUL R70, R46, 0.5 ;  /* 0x3f0000002e467820 */ /* 0x000fe20000400000 */
[----:B------:R-:W-:Y:S01]  /*cac0*/  F2FP.BF16.F32.PACK_AB R82, R82, R71 ;  /* 0x000000475252723e */ /* 0x000fe200000010ff */
[----:B------:R-:W-:Y:S01]  /*cad0*/  FMUL R16, R67, 0.70710676908493041992 ;  /* 0x3f3504f343107820 */ /* 0x000fe20000400000 */
[----:B------:R-:W-:Y:S01]  /*cae0*/  FMUL R69, R112, R69 ;  /* 0x0000004570457220 */ /* 0x000fe20000400000 */
[-C--:B------:R-:W-:Y:S01]  /*caf0*/  FFMA R8, R13, R15.reuse, R8 ;  /* 0x0000000f0d087223 */ /* 0x080fe20000000008 */
[----:B------:R-:W-:Y:S01]  /*cb00*/  FSEL R13, -R15, R14, P0 ;  /* 0x0000000e0f0d7208 */ /* 0x000fe20000000100 */
[----:B------:R-:W-:Y:S01]  /*cb10*/  FMUL R70, R111, R70 ;  /* 0x000000466f467220 */ /* 0x000fe20000400000 */
[----:B------:R-:W-:Y:S01]  /*cb20*/  FADD R87, R4, 1 ;  /* 0x3f80000004577421 */ /* 0x000fe20000000000 */
[-C--:B------:R-:W-:Y:S01]  /*cb30*/  FFMA R7, R8, R15.reuse, R7 ;  /* 0x0000000f08077223 */ /* 0x080fe20000000007 */
[----:B------:R-:W-:Y:S01]  /*cb40*/  FSEL R8, R130, 0.12837915122509002686, P0 ;  /* 0x3e0375d382087808 */ /* 0x000fe20000000000 */
[----:B--2---:R-:W-:Y:S01]  /*cb50*/  @P1 FADD R71, -R68, 1 ;  /* 0x3f80000044471421 */ /* 0x004fe20000000100 */
[----:B------:R-:W-:Y:S01]  /*cb60*/  F2FP.BF16.F32.PACK_AB R83, R83, R70 ;  /* 0x000000465353723e */ /* 0x000fe200000010ff */
[----:B------:R-:W-:Y:S01]  /*cb70*/  FMUL R70, R52, 0.5 ;  /* 0x3f00000034467820 */ /* 0x000fe20000400000 */
[----:B------:R-:W-:Y:S01]  /*cb80*/  FADD R88, R6, 1 ;  /* 0x3f80000006587421 */ /* 0x000fe20000000000 */
[----:B------:R-:W-:Y:S01]  /*cb90*/  FFMA R8, R7, R15, R8 ;  /* 0x0000000f07087223 */ /* 0x000fe20000000008 */
[----:B------:R-:W-:Y:S01]  /*cba0*/  @P1 LOP3.LUT R11, R71, 0x80000000, R12, 0xb8, !PT ;  /* 0x80000000470b1812 */ /* 0x000fe200078eb80c */
[C---:B------:R-:W-:Y:S01]  /*cbb0*/  FMUL R15, R16.reuse, R16 ;  /* 0x00000010100f7220 */ /* 0x040fe20000400000 */
[----:B------:R-:W-:Y:S01]  /*cbc0*/  FSETP.GE.AND P1, PT, |R16|, 1.0029599666595458984, PT ;  /* 0x3f8060fe1000780b */ /* 0x000fe20003f26200 */
[----:B------:R-:W-:Y:S01]  /*cbd0*/  FMUL R70, R119, R70 ;  /* 0x0000004677467220 */ /* 0x000fe20000400000 */
[----:B------:R-:W-:Y:S01]  /*cbe0*/  FFMA R13, R8, R13, R13 ;  /* 0x0000000d080d7223 */ /* 0x000fe2000000000d */
[----:B------:R-:W-:Y:S01]  /*cbf0*/  FMUL R71, R50, 0.5 ;  /* 0x3f00000032477820 */ /* 0x000fe20000400000 */
[----:B------:R-:W-:Y:S02]  /*cc00*/  FSEL R68, R172, 8.4834944573231041431e-05, P1 ;  /* 0x38b1e96aac447808 */ /* 0x000fe40000800000 */
[----:B------:R-:W-:Y:S01]  /*cc10*/  FSEL R7, -R134, -0.00082130916416645050049, P1 ;  /* 0xba574d2086077808 */ /* 0x000fe20000800100 */
[----:B------:R-:W-:Y:S01]  /*cc20*/  FMUL R71, R116, R71 ;  /* 0x0000004774477220 */ /* 0x000fe20000400000 */
[----:B------:R-:W-:Y:S01]  /*cc30*/  FSEL R12, |R16|, R15, P1 ;  /* 0x0000000f100c7208 */ /* 0x000fe20000800200 */
[----:B------:R-:W2:Y:S01]  /*cc40*/  @P0 MUFU.EX2 R2, R13 ;  /* 0x0000000d00020308 */ /* 0x000ea20000000800 */
[----:B------:R-:W-:Y:S02]  /*cc50*/  FSEL R8, R129, 0.0052134888246655464172, P1 ;  /* 0x3baad5ea81087808 */ /* 0x000fe40000800000 */
[----:B------:R-:W-:Y:S01]  /*cc60*/  FSEL R15, -R133, -0.026868773624300956726, P1 ;  /* 0xbcdc1be7850f7808 */ /* 0x000fe20000800100 */
[-C--:B------:R-:W-:Y:S01]  /*cc70*/  FFMA R7, R68, R12.reuse, R7 ;  /* 0x0000000c44077223 */ /* 0x080fe20000000007 */
[----:B------:R-:W-:Y:S01]  /*cc80*/  F2FP.BF16.F32.PACK_AB R68, R84, R69 ;  /* 0x000000455444723e */ /* 0x000fe200000010ff */
[----:B------:R-:W-:Y:S01]  /*cc90*/  FMUL R84, R54, 0.5 ;  /* 0x3f00000036547820 */ /* 0x000fe20000400000 */
[----:B------:R-:W-:Y:S01]  /*cca0*/  F2FP.BF16.F32.PACK_AB R69, R86, R71 ;  /* 0x000000475645723e */ /* 0x000fe200000010ff */
[-C--:B------:R-:W-:Y:S01]  /*ccb0*/  FFMA R8, R7, R12.reuse, R8 ;  /* 0x0000000c07087223 */ /* 0x080fe20000000008 */
[----:B------:R-:W-:Y:S01]  /*ccc0*/  FSEL R7, R131, -0.37612664699554443359, P1 ;  /* 0xbec093ac83077808 */ /* 0x000fe20000800000 */
[----:B------:R-:W-:Y:S01]  /*ccd0*/  FMUL R71, R53, 0.5 ;  /* 0x3f00000035477820 */ /* 0x000fe20000400000 */
[----:B------:R-:W-:Y:S01]  /*cce0*/  FADD R86, R3, 1 ;  /* 0x3f80000003567421 */ /* 0x000fe20000000000 */
[-C--:B------:R-:W-:Y:S01]  /*ccf0*/  FFMA R15, R8, R12.reuse, R15 ;  /* 0x0000000c080f7223 */ /* 0x080fe2000000000f */
[----:B------:R-:W-:Y:S01]  /*cd00*/  FSEL R8, R132, 0.11284004896879196167, P1 ;  /* 0x3de718af84087808 */ /* 0x000fe20000800000 */
[----:B------:R-:W-:Y:S01]  /*cd10*/  FMUL R71, R0, R71 ;  /* 0x0000004700477220 */ /* 0x000fe20000400000 */
[----:B------:R-:W-:Y:S01]  /*cd20*/  FSEL R0, R130, 0.12837915122509002686, P1 ;  /* 0x3e0375d382007808 */ /* 0x000fe20000800000 */
[----:B--2---:R-:W-:Y:S02]  /*cd30*/  @P0 FADD R91, -R2, 1 ;  /* 0x3f800000025b0421 */ /* 0x004fe40000000100 */
[----:B------:R-:W-:Y:S01]  /*cd40*/  FFMA R8, R15, R12, R8 ;  /* 0x0000000c0f087223 */ /* 0x000fe20000000008 */
[----:B------:R-:W-:Y:S02]  /*cd50*/  FSEL R15, -R12, R16, P1 ;  /* 0x000000100c0f7208 */ /* 0x000fe40000800100 */
[----:B------:R-:W-:Y:S01]  /*cd60*/  F2FP.BF16.F32.PACK_AB R70, R71, R70 ;  /* 0x000000464746723e */ /* 0x000fe200000010ff */
[----:B------:R-:W-:Y:S01]  /*cd70*/  FFMA R7, R8, R12, R7 ;  /* 0x0000000c08077223 */ /* 0x000fe20000000007 */
[----:B------:R-:W-:Y:S01]  /*cd80*/  FMUL R71, R85, R84 ;  /* 0x0000005455477220 */ /* 0x000fe20000400000 */
[----:B------:R-:W-:Y:S01]  /*cd90*/  FMUL R84, R56, 0.5 ;  /* 0x3f00000038547820 */ /* 0x000fe20000400000 */
[----:B------:R-:W-:Y:S01]  /*cda0*/  FMUL R85, R57, 0.5 ;  /* 0x3f00000039557820 */ /* 0x000fe20000400000 */
[----:B------:R-:W-:Y:S01]  /*cdb0*/  FFMA R0, R7, R12, R0 ;  /* 0x0000000c07007223 */ /* 0x000fe20000000000 */
[----:B------:R-:W-:Y:S01]  /*cdc0*/  IADD3 R2, PT, PT, R118, 0x400, RZ ;  /* 0x0000040076027810 */ /* 0x000fe20007ffe0ff */
[----:B------:R-:W-:Y:S01]  /*cdd0*/  FMUL R84, R89, R84 ;  /* 0x0000005459547220 */ /* 0x000fe20000400000 */
[----:B------:R-:W-:Y:S01]  /*cde0*/  FMUL R85, R86, R85 ;  /* 0x0000005556557220 */ /* 0x000fe20000400000 */
[----:B------:R-:W-:Y:S01]  /*cdf0*/  FFMA R15, R0, R15, R15 ;  /* 0x0000000f000f7223 */ /* 0x000fe2000000000f */
[----:B------:R-:W-:Y:S01]  /*ce00*/  FMUL R0, R59, 0.5 ;  /* 0x3f0000003b007820 */ /* 0x000fe20000400000 */
[----:B------:R-:W-:Y:S01]  /*ce10*/  FMUL R86, R58, 0.5 ;  /* 0x3f0000003a567820 */ /* 0x000fe20000400000 */
[----:B------:R-:W-:Y:S01]  /*ce20*/  FADD R89, R9, 1 ;  /* 0x3f80000009597421 */ /* 0x000fe20000000000 */
[----:B------:R-:W2:Y:S01]  /*ce30*/  @P1 MUFU.EX2 R3, R15 ;  /* 0x0000000f00031308 */ /* 0x000ea20000000800 */
[----:B------:R-:W-:Y:S01]  /*ce40*/  FMUL R0, R87, R0 ;  /* 0x0000000057007220 */ /* 0x000fe20000400000 */
[----:B------:R-:W-:Y:S01]  /*ce50*/  FMUL R87, R63, 0.5 ;  /* 0x3f0000003f577820 */ /* 0x000fe20000400000 */
[----:B------:R-:W-:Y:S01]  /*ce60*/  F2FP.BF16.F32.PACK_AB R84, R85, R84 ;  /* 0x000000545554723e */ /* 0x000fe200000010ff */
[----:B------:R-:W-:Y:S01]  /*ce70*/  FMUL R85, R89, R86 ;  /* 0x0000005659557220 */ /* 0x000fe20000400000 */
[----:B------:R-:W-:Y:S01]  /*ce80*/  FMUL R86, R61, 0.5 ;  /* 0x3f0000003d567820 */ /* 0x000fe20000400000 */
[----:B------:R-:W-:Y:S01]  /*ce90*/  F2FP.BF16.F32.PACK_AB R71, R0, R71 ;  /* 0x000000470047723e */ /* 0x000fe200000010ff */
[----:B------:R-:W-:Y:S01]  /*cea0*/  FMUL R88, R88, R87 ;  /* 0x0000005758587220 */ /* 0x000fe20000400000 */
[----:B------:R-:W-:Y:S01]  /*ceb0*/  FMUL R0, R60, 0.5 ;  /* 0x3f0000003c007820 */ /* 0x000fe20000400000 */
[----:B------:R-:W-:Y:S01]  /*cec0*/  FADD R87, R10, 1 ;  /* 0x3f8000000a577421 */ /* 0x000fe20000000000 */
[----:B------:R-:W-:Y:S01]  /*ced0*/  FADD R89, R11, 1 ;  /* 0x3f8000000b597421 */ /* 0x000fe20000000000 */
[----:B------:R-:W-:Y:S02]  /*cee0*/  LEA R118, R193, R118, 0x4 ;  /* 0x00000076c1767211 */ /* 0x000fe400078e20ff */
[----:B------:R-:W-:Y:S01]  /*cef0*/  FMUL R0, R87, R0 ;  /* 0x0000000057007220 */ /* 0x000fe20000400000 */
[----:B------:R-:W-:Y:S01]  /*cf00*/  FMUL R89, R89, R86 ;  /* 0x0000005659597220 */ /* 0x000fe20000400000 */
[----:B------:R-:W-:Y:S01]  /*cf10*/  LEA R2, R193, R2, 0x4 ;  /* 0x00000002c1027211 */ /* 0x000fe200078e20ff */
[----:B------:R1:W-:Y:S01]  /*cf20*/  STS.128 [R118+0x400], R76 ;  /* 0x0004004c76007388 */ /* 0x0003e20000000c00 */
[----:B--2---:R-:W-:Y:S01]  /*cf30*/  @P1 FADD R3, -R3, 1 ;  /* 0x3f80000003031421 */ /* 0x004fe20000000100 */
[----:B------:R-:W-:Y:S01]  /*cf40*/  @P0 LOP3.LUT R13, R91, 0x80000000, R14, 0xb8, !PT ;  /* 0x800000005b0d0812 */ /* 0x000fe200078eb80e */
[----:B------:R-:W-:Y:S01]  /*cf50*/  FMUL R87, R67, 0.5 ;  /* 0x3f00000043577820 */ /* 0x000fe20000400000 */
[----:B------:R-:W-:Y:S02]  /*cf60*/  F2FP.BF16.F32.PACK_AB R86, R89, R0 ;  /* 0x000000005956723e */ /* 0x000fe400000010ff */
[-C--:B------:R-:W-:Y:S02]  /*cf70*/  LEA R0, R194, R2.reuse, 0x4 ;  /* 0x00000002c2007211 */ /* 0x080fe400078e20ff */
[----:B------:R-:W-:Y:S02]  /*cf80*/  IADD3 R2, PT, PT, R117, R2, RZ ;  /* 0x0000000275027210 */ /* 0x000fe40007ffe0ff */
[----:B------:R-:W-:Y:S01]  /*cf90*/  @P1 LOP3.LUT R15, R3, 0x80000000, R16, 0xb8, !PT ;  /* 0x80000000030f1812 */ /* 0x000fe200078eb810 */
[----:B------:R-:W-:Y:S01]  /*cfa0*/  FMUL R3, R62, 0.5 ;  /* 0x3f0000003e037820 */ /* 0x000fe20000400000 */
[----:B------:R-:W-:Y:S01]  /*cfb0*/  F2FP.BF16.F32.PACK_AB R85, R88, R85 ;  /* 0x000000555855723e */ /* 0x000fe200000010ff */
[----:B------:R1:W-:Y:S01]  /*cfc0*/  STS.128 [R2], R80 ;  /* 0x0000005002007388 */ /* 0x0003e20000000c00 */
[----:B------:R-:W-:Y:S01]  /*cfd0*/  FADD R88, R13, 1 ;  /* 0x3f8000000d587421 */ /* 0x000fe20000000000 */
[----:B------:R-:W-:Y:S01]  /*cfe0*/  FADD R90, R15, 1 ;  /* 0x3f8000000f5a7421 */ /* 0x000fe20000000000 */
[----:B------:R-:W-:Y:S02]  /*cff0*/  IADD3 R117, PT, PT, R117, R0, RZ ;  /* 0x0000000075757210 */ /* 0x000fe40007ffe0ff */
[----:B------:R-:W-:Y:S01]  /*d000*/  FMUL R3, R88, R3 ;  /* 0x0000000358037220 */ /* 0x000fe20000400000 */
[----:B------:R-:W-:Y:S01]  /*d010*/  FMUL R90, R90, R87 ;  /* 0x000000575a5a7220 */ /* 0x000fe20000400000 */
[----:B------:R-:W-:Y:S01]  /*d020*/  ISETP.NE.AND P0, PT, R197, RZ, PT ;  /* 0x000000ffc500720c */ /* 0x000fe20003f05270 */
[----:B------:R1:W-:Y:S01]  /*d030*/  STS.128 [R0], R68 ;  /* 0x0000004400007388 */ /* 0x0003e20000000c00 */
[----:B------:R-:W-:Y:S02]  /*d040*/  @!P2 IADD3 R88, PT, PT, R126, 0x1, RZ ;  /* 0x000000017e58a810 */ /* 0x000fe40007ffe0ff */
[----:B------:R-:W-:Y:S02]  /*d050*/  F2FP.BF16.F32.PACK_AB R87, R90, R3 ;  /* 0x000000035a57723e */ /* 0x000fe400000010ff */
[C---:B------:R-:W-:Y:S03]  /*d060*/  @!P2 ISETP.NE.AND P1, PT, R88.reuse, 0x2, PT ;  /* 0x000000025800a80c */ /* 0x040fe60003f25270 */
[----:B------:R1:W-:Y:S01]  /*d070*/  STS.128 [R117], R84 ;  /* 0x0000005475007388 */ /* 0x0003e20000000c00 */
[----:B------:R-:W-:Y:S02]  /*d080*/  @!P2 SEL R3, RZ, 0x1, P1 ;  /* 0x00000001ff03a807 */ /* 0x000fe40000800000 */
[----:B------:R-:W-:Y:S02]  /*d090*/  @!P2 SEL R126, R88, RZ, P1 ;  /* 0x000000ff587ea207 */ /* 0x000fe40000800000 */
[----:B------:R-:W-:Y:S01]  /*d0a0*/  @!P2 LOP3.LUT R192, R192, R3, RZ, 0x3c, !PT ;  /* 0x00000003c0c0a212 */ /* 0x000fe200078e3cff */
[----:B------:R-:W-:Y:S01]  /*d0b0*/  @!PT LDS RZ, [RZ] ;  /* 0x00000000fffff984 */ /* 0x000fe20000000800 */
[----:B------:R-:W-:Y:S01]  /*d0c0*/  @!PT LDS RZ, [RZ] ;  /* 0x00000000fffff984 */ /* 0x000fe20000000800 */
[----:B------:R-:W-:Y:S01]  /*d0d0*/  @!PT LDS RZ, [RZ] ;  /* 0x00000000fffff984 */ /* 0x000fe20000000800 */
[----:B------:R-:W-:Y:S01]  /*d0e0*/  @!PT LDS RZ, [RZ] ;  /* 0x00000000fffff984 */ /* 0x000fe20000000800 */
[----:B------:R2:W-:Y:S06]  /*d0f0*/  MEMBAR.ALL.CTA ;  /* 0x0000000000007992 */ /* 0x0005ec0000008000 */
[----:B--2---:R-:W2:Y:S02]  /*d100*/  FENCE.VIEW.ASYNC.S ;  /* 0x00000000000073c6 */ /* 0x004ea40000000000 */
[----:B--2---:R-:W-:Y:S06]  /*d110*/  BAR.SYNC.DEFER_BLOCKING 0x1, 0x80 ;  /* 0x0042000000007b1d */ /* 0x004fec0000010000 */
[----:B------:R-:W-:Y:S05]  /*d120*/  @P0 BRA `(.L_x_100) ;  /* 0x00000000003c0947 */ /* 0x000fea0003800000 */
[----:B------:R-:W-:Y:S01]  /*d130*/  UIADD3 UR8, UP0, UPT, UR46, 0x680, URZ ;  /* 0x000006802e087890 */ /* 0x000fe2000ff1e0ff */
[----:B------:R-:W-:Y:S01]  /*d140*/  R2UR UR6, R177 ;  /* 0x00000000b10672ca */ /* 0x000fe200000e0000 */
[----:B------:R-:W-:Y:S01]  /*d150*/  ULEA UR4, UR43, UR41, 0xe ;  /* 0x000000292b047291 */ /* 0x000fe2000f8e70ff */
[----:B------:R-:W-:Y:S01]  /*d160*/  PLOP3.LUT P1, PT, PT, PT, PT, 0x80, 0x8 ;  /* 0x000000000008781c */ /* 0x000fe20003f2f070 */
[----:B------:R-:W-:Y:S01]  /*d170*/  UIADD3.X UR9, UPT, UPT, URZ, UR47, URZ, UP0, !UPT ;  /* 0x0000002fff097290 */ /* 0x000fe200087fe4ff */
[----:B------:R-:W-:Y:S01]  /*d180*/  IMAD.IADD R123, R178, 0x1, R123 ;  /* 0x00000001b27b7824 */ /* 0x000fe200078e027b */
[----:B------:R-:W-:Y:S11]  /*d190*/  UIADD3 UR4, UPT, UPT, UR4, 0x400, URZ ;  /* 0x0000040004047890 */ /* 0x000ff6000fffe0ff */
[----:B------:R-:W-:Y:S01]  /*d1a0*/  @!UPT UIADD3 URZ, UPT, UPT, URZ, URZ, URZ ;  /* 0x000000fffffff290 */ /* 0x000fe2000fffe0ff */
.L_x_101:
[----:B------:R-:W-:Y:S02]  /*d1b0*/  PLOP3.LUT P2, PT, P2, P1, PT, 0xf2, 0x2f ;  /* 0x00000000002f781c */ /* 0x000fe40001743e72 */
[----:B------:R-:W-:Y:S01]  /*d1c0*/  @P1 R2UR P2, UR5, R123 ;  /* 0x000000007b0512ca */ /* 0x000fe20000040000 */
[----:B------:R-:W-:Y:S07]  /*d1d0*/  UMOV UR7, UR36 ;  /* 0x0000002400077c82 */ /* 0x000fee0008000000 */
[----:B------:R-:W-:Y:S05]  /*d1e0*/  @P1 PLOP3.LUT P1, PT, P2, PT, PT, 0x80, 0x8 ;  /* 0x000000000008181c */ /* 0x000fea000172f070 */
[----:B------:R2:W-:Y:S08]  /*d1f0*/  UTMASTG.3D [UR4], [UR8] ;  /* 0x00000004080073b5 */ /* 0x0005f00008010000 */
[----:B--2---:R-:W-:Y:S05]  /*d200*/  @P1 BRA.U.ANY `(.L_x_101) ;  /* 0xfffffffd00e81947 */ /* 0x004fea000393ffff */
[----:B------:R0:W-:Y:S02]  /*d210*/  UTMACMDFLUSH ;  /* 0x00000000000079b7 */ /* 0x0001e40000000000 */
.L_x_100:
[----:B------:R-:W-:Y:S05]  /*d220*/  BSYNC.RECONVERGENT B0 ;  /* 0x0000000000007941 */ /* 0x000fea0003800200 */
.L_x_99:
[----:B------:R-:W-:Y:S01]  /*d230*/  UIADD3 UR43, UPT, UPT, UR43, 0x1, URZ ;  /* 0x000000012b2b7890 */ /* 0x000fe2000fffe0ff */
[----:B------:R-:W-:Y:S03]  /*d240*/  BSSY.RECONVERGENT B0, `(.L_x_102) ;  /* 0x0000007000007945 */ /* 0x000fe60003800200 */
[----:B------:R-:W-:Y:S04]  /*d250*/  UISETP.NE.AND UP0, UPT, UR43, 0x4, UPT ;  /* 0x000000042b00788c */ /* 0x000fe8000bf05270 */
[----:B------:R-:W-:Y:S02]  /*d260*/  USEL UR4, URZ, 0x1, UP0 ;  /* 0x00000001ff047887 */ /* 0x000fe40008000000 */
[----:B------:R-:W-:Y:S02]  /*d270*/  USEL UR43, UR43, URZ, UP0 ;  /* 0x000000ff2b2b7287 */ /* 0x000fe40008000000 */
[----:B------:R-:W-:Y:S01]  /*d280*/  ULOP3.LUT UR44, UR44, UR4, URZ, 0x3c, !UPT ;  /* 0x000000042c2c7292 */ /* 0x000fe2000f8e3cff */
[----:B------:R-:W-:Y:S11]  /*d290*/  @P0 BRA `(.L_x_103) ;  /* 0x0000000000040947 */ /* 0x000ff60003800000 */
[----:B------:R-:W-:Y:S04]  /*d2a0*/  DEPBAR.LE SB0, 0x1 ;  /* 0x000080400000791a */ /* 0x000fe80000000000 */
.L_x_103:
[----:B------:R-:W-:Y:S05]  /*d2b0*/  BSYNC.RECONVERGENT B0 ;  /* 0x0000000000007941 */ /* 0x000fea0003800200 */
.L_x_102:
[----:B------:R-:W-:Y:S01]  /*d2c0*/  BAR.SYNC.DEFER_BLOCKING 0x1, 0x80 ;  /* 0x0042000000007b1d */ /* 0x000fe20000010000 */
[----:B------:R-:W-:Y:S01]  /*d2d0*/  ISETP.NE.AND P3, PT, R201, RZ, PT ;  /* 0x000000ffc900720c */ /* 0x000fe20003f65270 */
[----:B------:R-:W-:Y:S05]  /*d2e0*/  VIADD R184, R184, 0x1 ;  /* 0x00000001b8b87836 */ /* 0x000fea0000000000 */
[----:B------:R-:W-:Y:S01]  /*d2f0*/  ISETP.GE.U32.AND P0, PT, R184, 0x2, PT ;  /* 0x00000002b800780c */ /* 0x000fe20003f06070 */
[----:B------:R-:W-:Y:S11]  /*d300*/  BSSY.RECONVERGENT B0, `(.L_x_104) ;  /* 0x000000b000007945 */ /* 0x000ff60003800200 */
[----:B------:R-:W-:Y:S01]  /*d310*/  @!UPT UIADD3 URZ, UPT, UPT, URZ, URZ, URZ ;  /* 0x000000fffffff290 */ /* 0x000fe2000fffe0ff */
[----:B------:R-:W-:Y:S05]  /*d320*/  @!P0 BRA `(.L_x_105) ;  /* 0x0000000000208947 */ /* 0x000fea0003800000 */
[C---:B------:R-:W-:Y:S01]  /*d330*/  @!P3 LEA R3, R190.reuse, UR41, 0x3 ;  /* 0x00000029be03bc11 */ /* 0x040fe2000f8e18ff */
[----:B-1----:R-:W-:Y:S02]  /*d340*/  IMAD.U32 R0, RZ, RZ, UR37 ;  /* 0x00000025ff007e24 */ /* 0x002fe4000f8e00ff */
[----:B------:R-:W-:Y:S02]  /*d350*/  VIADD R190, R190, 0x1 ;  /* 0x00000001bebe7836 */ /* 0x000fe40000000000 */
[----:B------:R-:W-:Y:S03]  /*d360*/  @!P3 VIADD R3, R3, 0x50 ;  /* 0x000000500303b836 */ /* 0x000fe60000000000 */
[----:B------:R-:W-:Y:S02]  /*d370*/  ISETP.NE.AND P0, PT, R190, 0x4, PT ;  /* 0x00000004be00780c */ /* 0x000fe40003f05270 */
[----:B------:R-:W-:Y:S02]  /*d380*/  @!P3 PRMT R0, R0, 0x654, R3 ;  /* 0x000006540000b816 */ /* 0x000fe40000000003 */
[----:B------:R-:W-:Y:S02]  /*d390*/  SEL R190, R190, RZ, P0 ;  /* 0x000000ffbebe7207 */ /* 0x000fe40000000000 */
[----:B------:R2:W-:Y:S07]  /*d3a0*/  @!P3 SYNCS.ARRIVE.TRANS64.RED.A1T0 RZ, [R0+URZ], RZ ;  /* 0x000000ff00ffb9a7 */ /* 0x0005ee00081004ff */
.L_x_105:
[----:B------:R-:W-:Y:S05]  /*d3b0*/  BSYNC.RECONVERGENT B0 ;  /* 0x0000000000007941 */ /* 0x000fea0003800200 */
.L_x_104:
[C---:B------:R-:W-:Y:S01]  /*d3c0*/  ISETP.EQ.OR P2, PT, R125.reuse, 0x3, P3 ;  /* 0x000000037d00780c */ /* 0x040fe20001f42670 */
[----:B------:R-:W-:Y:S01]  /*d3d0*/  VIADD R125, R125, 0x1 ;  /* 0x000000017d7d7836 */ /* 0x000fe20000000000 */
[----:B------:R-:W-:Y:S04]  /*d3e0*/  SEL R185, R185, 0x1, P3 ;  /* 0x00000001b9b97807 */ /* 0x000fe80001800000 */
[----:B------:R-:W-:Y:S07]  /*d3f0*/  ISETP.NE.AND P0, PT, R125, 0x4, PT ;  /* 0x000000047d00780c */ /* 0x000fee0003f05270 */
[----:B------:R-:W-:Y:S02]  /*d400*/  @!P2 LEA R3, R183, UR41, 0x3 ;  /* 0x00000029b703ac11 */ /* 0x000fe4000f8e18ff */
[----:B-12---:R-:W-:Y:S04]  /*d410*/  @!P2 SHF.L.U32 R0, R186, 0x1f, RZ ;  /* 0x0000001fba00a819 */ /* 0x006fe800000006ff */
[----:B------:R-:W1:Y:S02]  /*d420*/  @!P2 SYNCS.PHASECHK.TRANS64.TRYWAIT P1, [R3+URZ+0x30], R0 ;  /* 0x000030000300a5a7 */ /* 0x000e6400080211ff */
[----:B-1----:R-:W-:Y:S01]  /*d430*/  @!P2 SEL R185, RZ, 0x1, !P1 ;  /* 0x00000001ffb9a807 */ /* 0x002fe20004800000 */
[----:B------:R-:W-:Y:S06]  /*d440*/  @P0 BRA `(.L_x_106) ;  /* 0xffffff8000c00947 */ /* 0x000fec000383ffff */
[----:B------:R-:W-:Y:S01]  /*d450*/  ISETP.NE.AND P3, PT, R200, RZ, PT ;  /* 0x000000ffc800720c */ /* 0x000fe20003f65270 */
[----:B------:R-:W-:Y:S01]  /*d460*/  UIADD3 UR42, UPT, UPT, UR42, 0x4, URZ ;  /* 0x000000042a2a7890 */ /* 0x000fe2000fffe0ff */
[----:B------:R-:W-:Y:S01]  /*d470*/  ISETP.NE.AND P0, PT, R179, 0x2, PT ;  /* 0x00000002b300780c */ /* 0x000fe20003f05270 */
[----:B------:R-:W-:Y:S02]  /*d480*/  IMAD.IADD R18, R188, 0x1, R173 ;  /* 0x00000001bc127824 */ /* 0x000fe400078e02ad */
[----:B------:R-:W-:Y:S01]  /*d490*/  IMAD.IADD R19, R187, 0x1, R174 ;  /* 0x00000001bb137824 */ /* 0x000fe200078e02ae */
[----:B------:R-:W-:Y:S02]  /*d4a0*/  SEL R0, RZ, 0x1, P0 ;  /* 0x00000001ff007807 */ /* 0x000fe40000000000 */
[----:B------:R-:W-:Y:S02]  /*d4b0*/  SEL R179, R179, RZ, P0 ;  /* 0x000000ffb3b37207 */ /* 0x000fe40000000000 */
[----:B------:R-:W-:-:S03]  /*d4c0*/  LOP3.LUT R191, R191, R0, RZ, 0x3c, !PT ;  /* 0x00000000bfbf7212 */ /* 0x000fc600078e3cff */
[----:B------:R-:W-:Y:S01]  /*d4d0*/  @P3 R2UR UR36, R189 ;  /* 0x00000000bd2432ca */ /* 0x000fe200000e0000 */
[----:B------:R-:W-:-:S14]  /*d4e0*/  @P3 BRA `(.L_x_107) ;  /* 0xffffff7400303947 */ /* 0x000fdc000383ffff */
[----:B------:R-:W-:-:S09]  /*d4f0*/  UISETP.NE.AND UP0, UPT, UR45, URZ, UPT ;  /* 0x000000ff2d00728c */ /* 0x000fd2000bf05270 */
[----:B------:R-:W-:Y:S05]  /*d500*/  BRA.U !UP0, `(.L_x_108) ;  /* 0x0000000108487547 */ /* 0x000fea000b800000 */
[----:B------:R-:W1:Y:S02]  /*d510*/  LDCU.64 UR4, c[0x0][0x890] ;  /* 0x00011200ff0477ac */ /* 0x000e640008000a00 */
[----:B-1----:R-:W-:-:S04]  /*d520*/  UISETP.NE.U32.AND UP0, UPT, UR4, URZ, UPT ;  /* 0x000000ff0400728c */ /* 0x002fc8000bf05070 */
[----:B------:R-:W-:-:S09]  /*d530*/  UISETP.NE.AND.EX UP0, UPT, UR5, URZ, UPT, UP0 ;  /* 0x000000ff0500728c */ /* 0x000fd2000bf05300 */
[----:B------:R-:W-:Y:S05]  /*d540*/  BRA.U UP0, `(.L_x_109) ;  /* 0x00000001000c7547 */ /* 0x000fea000b800000 */
[----:B------:R-:W-:-:S13]  /*d550*/  FSETP.NEU.AND P0, PT, R139, RZ, PT ;  /* 0x000000ff8b00720b */ /* 0x000fda0003f0d000 */
[----:B------:R-:W-:Y:S05]  /*d560*/  @!P0 EXIT ;  /* 0x000000000000894d */ /* 0x000fea0003800000 */
[----:B------:R-:W-:Y:S05]  /*d570*/  BRA `(.L_x_108) ;  /* 0x00000000002c7947 */ /* 0x000fea0003800000 */
.L_x_109:
[----:B------:R-:W-:Y:S01]  /*d580*/  ISETP.NE.AND P0, PT, R176, RZ, PT ;  /* 0x000000ffb000720c */ /* 0x000fe20003f05270 */
[----:B------:R-:W-:-:S12]  /*d590*/  BSSY.RECONVERGENT B0, `(.L_x_108) ;  /* 0x0000009000007945 */ /* 0x000fd80003800200 */
[----:B------:R-:W-:Y:S05]  /*d5a0*/  @P0 BRA `(.L_x_110) ;  /* 0x0000000000140947 */ /* 0x000fea0003800000 */
[----:B------:R-:W1:Y:S02]  /*d5b0*/  LDCU.64 UR4, c[0x0][0x888] ;  /* 0x00011100ff0477ac */ /* 0x000e640008000a00 */
[----:B-1----:R-:W-:-:S04]  /*d5c0*/  ISETP.NE.U32.AND P0, PT, RZ, UR4, PT ;  /* 0x00000004ff007c0c */ /* 0x002fc8000bf05070 */
[----:B------:R-:W-:-:S13]  /*d5d0*/  ISETP.NE.AND.EX P0, PT, RZ, UR5, PT, P0 ;  /* 0x00000005ff007c0c */ /* 0x000fda000bf05300 */
[----:B------:R-:W-:Y:S05]  /*d5e0*/  @!P0 EXIT ;  /* 0x000000000000894d */ /* 0x000fea0003800000 */
[----:B------:R-:W-:Y:S05]  /*d5f0*/  BRA `(.L_x_111) ;  /* 0x0000000000087947 */ /* 0x000fea0003800000 */
.L_x_110:
[----:B------:R-:W-:-:S13]  /*d600*/  FSETP.NEU.AND P0, PT, R139, RZ, PT ;  /* 0x000000ff8b00720b */ /* 0x000fda0003f0d000 */
[----:B------:R-:W-:Y:S05]  /*d610*/  @!P0 EXIT ;  /* 0x000000000000894d */ /* 0x000fea0003800000 */
.L_x_111:
[----:B------:R-:W-:Y:S05]  /*d620*/  BSYNC.RECONVERGENT B0 ;  /* 0x0000000000007941 */ /* 0x000fea0003800200 */
.L_x_108:
[----:B------:R-:W-:Y:S01]  /*d630*/  LEA R3, R190, UR41, 0x3 ;  /* 0x00000029be037c11 */ /* 0x000fe2000f8e18ff */
[----:B------:R-:W-:Y:S01]  /*d640*/  IMAD.U32 R0, RZ, RZ, UR37 ;  /* 0x00000025ff007e24 */ /* 0x000fe2000f8e00ff */
[----:B------:R-:W-:-:S04]  /*d650*/  DEPBAR.LE SB0, 0x0 ;  /* 0x000080000000791a */ /* 0x000fc80000000000 */
[----:B------:R-:W-:-:S05]  /*d660*/  VIADD R3, R3, 0x50 ;  /* 0x0000005003037836 */ /* 0x000fca0000000000 */
[----:B------:R-:W-:-:S04]  /*d670*/  PRMT R0, R0, 0x654, R3 ;  /* 0x0000065400007816 */ /* 0x000fc80000000003 */
[----:B------:R-:W-:Y:S01]  /*d680*/  SYNCS.ARRIVE.TRANS64.RED.A1T0 RZ, [R0+URZ], RZ ;  /* 0x000000ff00ff79a7 */ /* 0x000fe200081004ff */
[----:B------:R-:W-:Y:S05]  /*d690*/  EXIT ;  /* 0x000000000000794d */ /* 0x000fea0003800000 */
.L_x_19:
[----:B----4-:R4:W1:Y:S02]  /*d6a0*/  SYNCS.PHASECHK.TRANS64.TRYWAIT P0, [R3+URZ+0xd0], R2 ;  /* 0x0000d002030075a7 */ /* 0x01086400080011ff */
[----:B-1----:R-:W-:Y:S05]  /*d6b0*/  @!P0 NANOSLEEP.SYNCS 0x989680 ;  /* 0x009896800000895d */ /* 0x002fea0003900000 */
[----:B------:R-:W1:Y:S02]  /*d6c0*/  @!P0 SYNCS.PHASECHK.TRANS64 P0, [R3+URZ+0xd0], R2 ;  /* 0x0000d002030085a7 */ /* 0x000e6400080010ff */
[----:B-1----:R-:W-:Y:S05]  /*d6d0*/  @!P0 BRA `(.L_x_19) ;  /* 0xfffffffc00f08947 */ /* 0x002fea000383ffff */
[----:B------:R-:W-:Y:S05]  /*d6e0*/  BRA `(.L_x_112) ;  /* 0xffffff3c00907947 */ /* 0x000fea000383ffff */
.L_x_22:
[----:B-1----:R-:W-:-:S07]  /*d6f0*/  MOV R2, UR33 ;  /* 0x0000002100027c02 */ /* 0x002fce0008000f00 */
.L_x_113:
[----:B-1----:R1:W4:Y:S02]  /*d700*/  SYNCS.PHASECHK.TRANS64.TRYWAIT P0, [R2+URZ+0x18], R5 ;  /* 0x00001805020075a7 */ /* 0x00232400080011ff */
[----:B----4-:R-:W-:Y:S05]  /*d710*/  @!P0 NANOSLEEP.SYNCS 0x989680 ;  /* 0x009896800000895d */ /* 0x010fea0003900000 */
[----:B------:R-:W4:Y:S02]  /*d720*/  @!P0 SYNCS.PHASECHK.TRANS64 P0, [R2+URZ+0x18], R5 ;  /* 0x00001805020085a7 */ /* 0x000f2400080010ff */
[----:B----4-:R-:W-:Y:S05]  /*d730*/  @!P0 BRA `(.L_x_113) ;  /* 0xfffffffc00f08947 */ /* 0x010fea000383ffff */
[----:B------:R-:W-:Y:S05]  /*d740*/  BRA `(.L_x_21) ;  /* 0xffffff3c00e07947 */ /* 0x000fea000383ffff */
.L_x_28:
[----:B-1----:R-:W-:-:S07]  /*d750*/  MOV R2, UR17 ;  /* 0x0000001100027c02 */ /* 0x002fce0008000f00 */
.L_x_114:
[----:B-1----:R1:W4:Y:S02]  /*d760*/  SYNCS.PHASECHK.TRANS64.TRYWAIT P0, [R2+URZ+0x18], R5 ;  /* 0x00001805020075a7 */ /* 0x00232400080011ff */
[----:B----4-:R-:W-:Y:S05]  /*d770*/  @!P0 NANOSLEEP.SYNCS 0x989680 ;  /* 0x009896800000895d */ /* 0x010fea0003900000 */
[----:B------:R-:W4:Y:S02]  /*d780*/  @!P0 SYNCS.PHASECHK.TRANS64 P0, [R2+URZ+0x18], R5 ;  /* 0x00001805020085a7 */ /* 0x000f2400080010ff */
[----:B----4-:R-:W-:Y:S05]  /*d790*/  @!P0 BRA `(.L_x_114) ;  /* 0xfffffffc00f08947 */ /* 0x010fea000383ffff */
[----:B------:R-:W-:Y:S05]  /*d7a0*/  BRA `(.L_x_27) ;  /* 0xffffff40008c7947 */ /* 0x000fea000383ffff */
.L_x_32:
[----:B-1----:R1:W4:Y:S02]  /*d7b0*/  SYNCS.PHASECHK.TRANS64.TRYWAIT P0, [R2+URZ+0x80], R3 ;  /* 0x00008003020075a7 */ /* 0x00232400080011ff */
[----:B----4-:R-:W-:Y:S05]  /*d7c0*/  @!P0 NANOSLEEP.SYNCS 0x989680 ;  /* 0x009896800000895d */ /* 0x010fea0003900000 */
[----:B------:R-:W4:Y:S02]  /*d7d0*/  @!P0 SYNCS.PHASECHK.TRANS64 P0, [R2+URZ+0x80], R3 ;  /* 0x00008003020085a7 */ /* 0x000f2400080010ff */
[----:B----4-:R-:W-:Y:S05]  /*d7e0*/  @!P0 BRA `(.L_x_32) ;  /* 0xfffffffc00f08947 */ /* 0x010fea000383ffff */
[----:B------:R-:W-:Y:S05]  /*d7f0*/  BRA `(.L_x_115) ;  /* 0xffffff44001c7947 */ /* 0x000fea000383ffff */
.L_x_36:
[----:B--2---:R-:W-:-:S07]  /*d800*/  MOV R0, UR5 ;  /* 0x0000000500007c02 */ /* 0x004fce0008000f00 */
.L_x_116:
[----:B-1----:R1:W2:Y:S02]  /*d810*/  SYNCS.PHASECHK.TRANS64.TRYWAIT P0, [R0+URZ], R3 ;  /* 0x00000003000075a7 */ /* 0x0022a400080011ff */
[----:B--2---:R-:W-:Y:S05]  /*d820*/  @!P0 NANOSLEEP.SYNCS 0x989680 ;  /* 0x009896800000895d */ /* 0x004fea0003900000 */
[----:B------:R-:W2:Y:S02]  /*d830*/  @!P0 SYNCS.PHASECHK.TRANS64 P0, [R0+URZ], R3 ;  /* 0x00000003000085a7 */ /* 0x000ea400080010ff */
[----:B--2---:R-:W-:Y:S05]  /*d840*/  @!P0 BRA `(.L_x_116) ;  /* 0xfffffffc00f08947 */ /* 0x004fea000383ffff */
[----:B------:R-:W-:Y:S05]  /*d850*/  BRA `(.L_x_117) ;  /* 0xffffff48008c7947 */ /* 0x000fea000383ffff */
.L_x_37:
[----:B--2---:R-:W-:-:S07]  /*d860*/  MOV R0, UR5 ;  /* 0x0000000500007c02 */ /* 0x004fce0008000f00 */
.L_x_118:
[----:B-1----:R1:W2:Y:S02]  /*d870*/  SYNCS.PHASECHK.TRANS64.TRYWAIT P0, [R0+URZ], R3 ;  /* 0x00000003000075a7 */ /* 0x0022a400080011ff */
[----:B--2---:R-:W-:Y:S05]  /*d880*/  @!P0 NANOSLEEP.SYNCS 0x989680 ;  /* 0x009896800000895d */ /* 0x004fea0003900000 */
[----:B------:R-:W2:Y:S02]  /*d890*/  @!P0 SYNCS.PHASECHK.TRANS64 P0, [R0+URZ], R3 ;  /* 0x00000003000085a7 */ /* 0x000ea400080010ff */
[----:B--2---:R-:W-:Y:S05]  /*d8a0*/  @!P0 BRA `(.L_x_118) ;  /* 0xfffffffc00f08947 */ /* 0x004fea000383ffff */
[----:B------:R-:W-:Y:S05]  /*d8b0*/  BRA `(.L_x_119) ;  /* 0xffffff4800987947 */ /* 0x000fea000383ffff */
.L_x_40:
[----:B-1----:R1:W2:Y:S02]  /*d8c0*/  SYNCS.PHASECHK.TRANS64.TRYWAIT P0, [R0+URZ+0xc0], R5 ;  /* 0x0000c005000075a7 */ /* 0x0022a400080011ff */
[----:B--2---:R-:W-:Y:S05]  /*d8d0*/  @!P0 NANOSLEEP.SYNCS 0x989680 ;  /* 0x009896800000895d */ /* 0x004fea0003900000 */
[----:B------:R-:W2:Y:S02]  /*d8e0*/  @!P0 SYNCS.PHASECHK.TRANS64 P0, [R0+URZ+0xc0], R5 ;  /* 0x0000c005000085a7 */ /* 0x000ea400080010ff */
[----:B--2---:R-:W-:Y:S05]  /*d8f0*/  @!P0 BRA `(.L_x_40) ;  /* 0xfffffffc00f08947 */ /* 0x004fea000383ffff */
[----:B------:R-:W-:Y:S05]  /*d900*/  BRA `(.L_x_120) ;  /* 0xffffff4800f47947 */ /* 0x000fea000383ffff */
.L_x_41:
[----:B------:R-:W-:-:S07]  /*d910*/  MOV R0, UR5 ;  /* 0x0000000500007c02 */ /* 0x000fce0008000f00 */
.L_x_121:
[----:B-1----:R1:W2:Y:S02]  /*d920*/  SYNCS.PHASECHK.TRANS64.TRYWAIT P0, [R0+URZ+0x90], R5 ;  /* 0x00009005000075a7 */ /* 0x0022a400080011ff */
[----:B--2---:R-:W-:Y:S05]  /*d930*/  @!P0 NANOSLEEP.SYNCS 0x989680 ;  /* 0x009896800000895d */ /* 0x004fea0003900000 */
[----:B------:R-:W2:Y:S02]  /*d940*/  @!P0 SYNCS.PHASECHK.TRANS64 P0, [R0+URZ+0x90], R5 ;  /* 0x00009005000085a7 */ /* 0x000ea400080010ff */
[----:B--2---:R-:W-:Y:S05]  /*d950*/  @!P0 BRA `(.L_x_121) ;  /* 0xfffffffc00f08947 */ /* 0x004fea000383ffff */
[----:B------:R-:W-:Y:S05]  /*d960*/  BRA `(.L_x_122) ;  /* 0xffffff4c00047947 */ /* 0x000fea000383ffff */
.L_x_42:
[----:B-1----:R1:W2:Y:S02]  /*d970*/  SYNCS.PHASECHK.TRANS64.TRYWAIT P1, [R0+URZ+0x80], R5 ;  /* 0x00008005000075a7 */ /* 0x0022a400080211ff */
[----:B--2---:R-:W-:Y:S05]  /*d980*/  @!P1 NANOSLEEP.SYNCS 0x989680 ;  /* 0x009896800000995d */ /* 0x004fea0003900000 */
[----:B------:R-:W2:Y:S02]  /*d990*/  @!P1 SYNCS.PHASECHK.TRANS64 P1, [R0+URZ+0x80], R5 ;  /* 0x00008005000095a7 */ /* 0x000ea400080210ff */
[----:B--2---:R-:W-:Y:S05]  /*d9a0*/  @!P1 BRA `(.L_x_42) ;  /* 0xfffffffc00f09947 */ /* 0x004fea000383ffff */
[----:B------:R-:W-:Y:S05]  /*d9b0*/  BRA `(.L_x_123) ;  /* 0xffffff4c00347947 */ /* 0x000fea000383ffff */
.L_x_45:
[----:B------:R-:W-:-:S07]  /*d9c0*/  MOV R0, UR5 ;  /* 0x0000000500007c02 */ /* 0x000fce0008000f00 */
.L_x_124:
[----:B-1----:R1:W2:Y:S02]  /*d9d0*/  SYNCS.PHASECHK.TRANS64.TRYWAIT P0, [R0+URZ+0x90], R3 ;  /* 0x00009003000075a7 */ /* 0x0022a400080011ff */
[----:B--2---:R-:W-:Y:S05]  /*d9e0*/  @!P0 NANOSLEEP.SYNCS 0x989680 ;  /* 0x009896800000895d */ /* 0x004fea0003900000 */
[----:B------:R-:W2:Y:S02]  /*d9f0*/  @!P0 SYNCS.PHASECHK.TRANS64 P0, [R0+URZ+0x90], R3 ;  /* 0x00009003000085a7 */ /* 0x000ea400080010ff */
[----:B--2---:R-:W-:Y:S05]  /*da00*/  @!P0 BRA `(.L_x_124) ;  /* 0xfffffffc00f08947 */ /* 0x004fea000383ffff */
[----:B------:R-:W-:Y:S05]  /*da10*/  BRA `(.L_x_44) ;  /* 0xffffff4c00887947 */ /* 0x000fea000383ffff */
.L_x_52:
[----:B-1----:R1:W2:Y:S02]  /*da20*/  SYNCS.PHASECHK.TRANS64.TRYWAIT P1, [R0+URZ+0x80], R5 ;  /* 0x00008005000075a7 */ /* 0x0022a400080211ff */
[----:B--2---:R-:W-:Y:S05]  /*da30*/  @!P1 NANOSLEEP.SYNCS 0x989680 ;  /* 0x009896800000995d */ /* 0x004fea0003900000 */
[----:B------:R-:W2:Y:S02]  /*da40*/  @!P1 SYNCS.PHASECHK.TRANS64 P1, [R0+URZ+0x80], R5 ;  /* 0x00008005000095a7 */ /* 0x000ea400080210ff */
[----:B--2---:R-:W-:Y:S05]  /*da50*/  @!P1 BRA `(.L_x_52) ;  /* 0xfffffffc00f09947 */ /* 0x004fea000383ffff */
[----:B------:R-:W-:Y:S05]  /*da60*/  BRA `(.L_x_125) ;  /* 0xffffff5000f87947 */ /* 0x000fea000383ffff */
.L_x_53:
[----:B------:R-:W-:-:S07]  /*da70*/  MOV R3, UR7 ;  /* 0x0000000700037c02 */ /* 0x000fce0008000f00 */
.L_x_126:
[----:B-1----:R1:W2:Y:S02]  /*da80*/  SYNCS.PHASECHK.TRANS64.TRYWAIT P0, [R3+URZ+0xb0], R0 ;  /* 0x0000b000030075a7 */ /* 0x0022a400080011ff */
[----:B--2---:R-:W-:Y:S05]  /*da90*/  @!P0 NANOSLEEP.SYNCS 0x989680 ;  /* 0x009896800000895d */ /* 0x004fea0003900000 */
[----:B------:R-:W2:Y:S02]  /*daa0*/  @!P0 SYNCS.PHASECHK.TRANS64 P0, [R3+URZ+0xb0], R0 ;  /* 0x0000b000030085a7 */ /* 0x000ea400080010ff */
[----:B--2---:R-:W-:Y:S05]  /*dab0*/  @!P0 BRA `(.L_x_126) ;  /* 0xfffffffc00f08947 */ /* 0x004fea000383ffff */
[----:B------:R-:W-:Y:S05]  /*dac0*/  BRA `(.L_x_127) ;  /* 0xffffff5400307947 */ /* 0x000fea000383ffff */
.L_x_56:
[----:B------:R-:W-:Y:S07]  /*dad0*/  MOV R0, UR6 ;  /* 0x0000000600007c02 */ /* 0x000fee0008000f00 */
.L_x_128:
[----:B-1----:R1:W2:Y:S02]  /*dae0*/  SYNCS.PHASECHK.TRANS64.TRYWAIT P0, [R0+URZ], R3 ;  /* 0x00000003000075a7 */ /* 0x0022a400080011ff */
[----:B--2---:R-:W-:Y:S05]  /*daf0*/  @!P0 NANOSLEEP.SYNCS 0x989680 ;  /* 0x009896800000895d */ /* 0x004fea0003900000 */
[----:B------:R-:W2:Y:S02]  /*db00*/  @!P0 SYNCS.PHASECHK.TRANS64 P0, [R0+URZ], R3 ;  /* 0x00000003000085a7 */ /* 0x000ea400080010ff */
[----:B--2---:R-:W-:Y:S05]  /*db10*/  @!P0 BRA `(.L_x_128) ;  /* 0xfffffffc00f08947 */ /* 0x004fea000383ffff */
[----:B------:R-:W-:Y:S05]  /*db20*/  BRA `(.L_x_55) ;  /* 0xffffff54004c7947 */ /* 0x000fea000383ffff */
.L_x_59:
[----:B------:R-:W-:-:S07]  /*db30*/  MOV R0, UR6 ;  /* 0x0000000600007c02 */ /* 0x000fce0008000f00 */
.L_x_129:
[----:B--2---:R2:W4:Y:S02]  /*db40*/  SYNCS.PHASECHK.TRANS64.TRYWAIT P0, [R0+URZ], R3 ;  /* 0x00000003000075a7 */ /* 0x00452400080011ff */
[----:B----4-:R-:W-:Y:S05]  /*db50*/  @!P0 NANOSLEEP.SYNCS 0x989680 ;  /* 0x009896800000895d */ /* 0x010fea0003900000 */
[----:B------:R-:W4:Y:S02]  /*db60*/  @!P0 SYNCS.PHASECHK.TRANS64 P0, [R0+URZ], R3 ;  /* 0x00000003000085a7 */ /* 0x000f2400080010ff */
[----:B----4-:R-:W-:Y:S05]  /*db70*/  @!P0 BRA `(.L_x_129) ;  /* 0xfffffffc00f08947 */ /* 0x010fea000383ffff */
[----:B------:R-:W-:Y:S05]  /*db80*/  BRA `(.L_x_130) ;  /* 0xffffff5800287947 */ /* 0x000fea000383ffff */
.L_x_60:
[----:B------:R-:W-:-:S07]  /*db90*/  MOV R0, UR7 ;  /* 0x0000000700007c02 */ /* 0x000fce0008000f00 */
.L_x_131:
[----:B-1----:R1:W2:Y:S02]  /*dba0*/  SYNCS.PHASECHK.TRANS64.TRYWAIT P0, [R0+URZ], R3 ;  /* 0x00000003000075a7 */ /* 0x0022a400080011ff */
[----:B--2---:R-:W-:Y:S05]  /*dbb0*/  @!P0 NANOSLEEP.SYNCS 0x989680 ;  /* 0x009896800000895d */ /* 0x004fea0003900000 */
[----:B------:R-:W2:Y:S02]  /*dbc0*/  @!P0 SYNCS.PHASECHK.TRANS64 P0, [R0+URZ], R3 ;  /* 0x00000003000085a7 */ /* 0x000ea400080010ff */
[----:B--2---:R-:W-:Y:S05]  /*dbd0*/  @!P0 BRA `(.L_x_131) ;  /* 0xfffffffc00f08947 */ /* 0x004fea000383ffff */
[----:B------:R-:W-:Y:S05]  /*dbe0*/  BRA `(.L_x_132) ;  /* 0xffffff5800347947 */ /* 0x000fea000383ffff */
.L_x_65:
[----:B--2---:R2:W3:Y:S02]  /*dbf0*/  SYNCS.PHASECHK.TRANS64.TRYWAIT P0, [R0+URZ+0x80], R3 ;  /* 0x00008003000075a7 */ /* 0x0044e400080011ff */
[----:B---3--:R-:W-:Y:S05]  /*dc00*/  @!P0 NANOSLEEP.SYNCS 0x989680 ;  /* 0x009896800000895d */ /* 0x008fea0003900000 */
[----:B------:R-:W3:Y:S02]  /*dc10*/  @!P0 SYNCS.PHASECHK.TRANS64 P0, [R0+URZ+0x80], R3 ;  /* 0x00008003000085a7 */ /* 0x000ee400080010ff */
[----:B---3--:R-:W-:Y:S05]  /*dc20*/  @!P0 BRA `(.L_x_65) ;  /* 0xfffffffc00f08947 */ /* 0x008fea000383ffff */
[----:B------:R-:W-:Y:S05]  /*dc30*/  BRA `(.L_x_133) ;  /* 0xffffff5c00407947 */ /* 0x000fea000383ffff */
.L_x_68:
[----:B------:R-:W-:Y:S07]  /*dc40*/  MOV R0, UR7 ;  /* 0x0000000700007c02 */ /* 0x000fee0008000f00 */
.L_x_134:
[----:B--2---:R2:W3:Y:S02]  /*dc50*/  SYNCS.PHASECHK.TRANS64.TRYWAIT P0, [R0+URZ+0x78], R3 ;  /* 0x00007803000075a7 */ /* 0x0044e400080011ff */
[----:B---3--:R-:W-:Y:S05]  /*dc60*/  @!P0 NANOSLEEP.SYNCS 0x989680 ;  /* 0x009896800000895d */ /* 0x008fea0003900000 */
[----:B------:R-:W3:Y:S02]  /*dc70*/  @!P0 SYNCS.PHASECHK.TRANS64 P0, [R0+URZ+0x78], R3 ;  /* 0x00007803000085a7 */ /* 0x000ee400080010ff */
[----:B---3--:R-:W-:Y:S05]  /*dc80*/  @!P0 BRA `(.L_x_134) ;  /* 0xfffffffc00f08947 */ /* 0x008fea000383ffff */
[----:B------:R-:W-:Y:S05]  /*dc90*/  BRA `(.L_x_67) ;  /* 0xffffff6000207947 */ /* 0x000fea000383ffff */
.L_x_71:
[----:B------:R-:W-:Y:S07]  /*dca0*/  MOV R3, UR7 ;  /* 0x0000000700037c02 */ /* 0x000fee0008000f00 */
.L_x_135:
[----:B-1----:R1:W2:Y:S02]  /*dcb0*/  SYNCS.PHASECHK.TRANS64.TRYWAIT P0, [R3+URZ+0x50], R12 ;  /* 0x0000500c030075a7 */ /* 0x0022a400080011ff */
[----:B--2---:R-:W-:Y:S05]  /*dcc0*/  @!P0 NANOSLEEP.SYNCS 0x989680 ;  /* 0x009896800000895d */ /* 0x004fea0003900000 */
[----:B------:R-:W2:Y:S02]  /*dcd0*/  @!P0 SYNCS.PHASECHK.TRANS64 P0, [R3+URZ+0x50], R12 ;  /* 0x0000500c030085a7 */ /* 0x000ea400080010ff */
[----:B--2---:R-:W-:Y:S05]  /*dce0*/  @!P0 BRA `(.L_x_135) ;  /* 0xfffffffc00f08947 */ /* 0x004fea000383ffff */
[----:B------:R-:W-:Y:S05]  /*dcf0*/  BRA `(.L_x_136) ;  /* 0xffffff6000987947 */ /* 0x000fea000383ffff */
.L_x_72:
[----:B-1----:R-:W-:Y:S07]  /*dd00*/  MOV R3, UR7 ;  /* 0x0000000700037c02 */ /* 0x002fee0008000f00 */
.L_x_137:
[----:B-1----:R1:W2:Y:S02]  /*dd10*/  SYNCS.PHASECHK.TRANS64.TRYWAIT P0, [R3+URZ+0x58], R12 ;  /* 0x0000580c030075a7 */ /* 0x0022a400080011ff */
[----:B--2---:R-:W-:Y:S05]  /*dd20*/  @!P0 NANOSLEEP.SYNCS 0x989680 ;  /* 0x009896800000895d */ /* 0x004fea0003900000 */
[----:B------:R-:W2:Y:S02]  /*dd30*/  @!P0 SYNCS.PHASECHK.TRANS64 P0, [R3+URZ+0x58], R12 ;  /* 0x0000580c030085a7 */ /* 0x000ea400080010ff */
[----:B--2---:R-:W-:Y:S05]  /*dd40*/  @!P0 BRA `(.L_x_137) ;  /* 0xfffffffc00f08947 */ /* 0x004fea000383ffff */
[----:B------:R-:W-:Y:S05]  /*dd50*/  BRA `(.L_x_138) ;  /* 0xffffff6000d47947 */ /* 0x000fea000383ffff */
.L_x_73:
[----:B-1----:R-:W-:Y:S07]  /*dd60*/  MOV R3, UR7 ;  /* 0x0000000700037c02 */ /* 0x002fee0008000f00 */
.L_x_139:
[----:B-1----:R1:W2:Y:S02]  /*dd70*/  SYNCS.PHASECHK.TRANS64.TRYWAIT P0, [R3+URZ+0x60], R12 ;  /* 0x0000600c030075a7 */ /* 0x0022a400080011ff */
[----:B--2---:R-:W-:Y:S05]  /*dd80*/  @!P0 NANOSLEEP.SYNCS 0x989680 ;  /* 0x009896800000895d */ /* 0x004fea0003900000 */
[----:B------:R-:W2:Y:S02]  /*dd90*/  @!P0 SYNCS.PHASECHK.TRANS64 P0, [R3+URZ+0x60], R12 ;  /* 0x0000600c030085a7 */ /* 0x000ea400080010ff */
[----:B--2---:R-:W-:Y:S05]  /*dda0*/  @!P0 BRA `(.L_x_139) ;  /* 0xfffffffc00f08947 */ /* 0x004fea000383ffff */
[----:B------:R-:W-:Y:S05]  /*ddb0*/  BRA `(.L_x_140) ;  /* 0xffffff64001c7947 */ /* 0x000fea000383ffff */
.L_x_74:
[----:B------:R-:W-:Y:S07]  /*ddc0*/  MOV R3, UR7 ;  /* 0x0000000700037c02 */ /* 0x000fee0008000f00 */
.L_x_141:
[----:B-1----:R1:W2:Y:S02]  /*ddd0*/  SYNCS.PHASECHK.TRANS64.TRYWAIT P0, [R3+URZ+0x68], R12 ;  /* 0x0000680c030075a7 */ /* 0x0022a400080011ff */
[----:B--2---:R-:W-:Y:S05]  /*dde0*/  @!P0 NANOSLEEP.SYNCS 0x989680 ;  /* 0x009896800000895d */ /* 0x004fea0003900000 */
[----:B------:R-:W2:Y:S02]  /*ddf0*/  @!P0 SYNCS.PHASECHK.TRANS64 P0, [R3+URZ+0x68], R12 ;  /* 0x0000680c030085a7 */ /* 0x000ea400080010ff */
[----:B--2---:R-:W-:Y:S05]  /*de00*/  @!P0 BRA `(.L_x_141) ;  /* 0xfffffffc00f08947 */ /* 0x004fea000383ffff */
[----:B------:R-:W-:Y:S05]  /*de10*/  BRA `(.L_x_142) ;  /* 0xffffff6400a47947 */ /* 0x000fea000383ffff */
.L_x_76:
[----:B------:R-:W-:-:S07]  /*de20*/  MOV R0, UR7 ;  /* 0x0000000700007c02 */ /* 0x000fce0008000f00 */
.L_x_143:
[----:B-1----:R1:W3:Y:S02]  /*de30*/  SYNCS.PHASECHK.TRANS64.TRYWAIT P0, [R0+URZ+0x50], R3 ;  /* 0x00005003000075a7 */ /* 0x0022e400080011ff */
[----:B---3--:R-:W-:Y:S05]  /*de40*/  @!P0 NANOSLEEP.SYNCS 0x989680 ;  /* 0x009896800000895d */ /* 0x008fea0003900000 */
[----:B------:R-:W3:Y:S02]  /*de50*/  @!P0 SYNCS.PHASECHK.TRANS64 P0, [R0+URZ+0x50], R3 ;  /* 0x00005003000085a7 */ /* 0x000ee400080010ff */
[----:B---3--:R-:W-:Y:S05]  /*de60*/  @!P0 BRA `(.L_x_143) ;  /* 0xfffffffc00f08947 */ /* 0x008fea000383ffff */
[----:B------:R-:W-:Y:S05]  /*de70*/  BRA `(.L_x_144) ;  /* 0xffffff6800147947 */ /* 0x000fea000383ffff */
.L_x_77:
[----:B-1----:R-:W-:-:S07]  /*de80*/  MOV R0, UR7 ;  /* 0x0000000700007c02 */ /* 0x002fce0008000f00 */
.L_x_145:
[----:B-1----:R1:W3:Y:S02]  /*de90*/  SYNCS.PHASECHK.TRANS64.TRYWAIT P0, [R0+URZ+0x58], R3 ;  /* 0x00005803000075a7 */ /* 0x0022e400080011ff */
[----:B---3--:R-:W-:Y:S05]  /*dea0*/  @!P0 NANOSLEEP.SYNCS 0x989680 ;  /* 0x009896800000895d */ /* 0x008fea0003900000 */
[----:B------:R-:W3:Y:S02]  /*deb0*/  @!P0 SYNCS.PHASECHK.TRANS64 P0, [R0+URZ+0x58], R3 ;  /* 0x00005803000085a7 */ /* 0x000ee400080010ff */
[----:B---3--:R-:W-:Y:S05]  /*dec0*/  @!P0 BRA `(.L_x_145) ;  /* 0xfffffffc00f08947 */ /* 0x008fea000383ffff */
[----:B------:R-:W-:Y:S05]  /*ded0*/  BRA `(.L_x_146) ;  /* 0xffffff6800047947 */ /* 0x000fea000383ffff */
.L_x_78:
[----:B-1----:R-:W-:-:S07]  /*dee0*/  MOV R0, UR7 ;  /* 0x0000000700007c02 */ /* 0x002fce0008000f00 */
.L_x_147:
[----:B-1----:R1:W3:Y:S02]  /*def0*/  SYNCS.PHASECHK.TRANS64.TRYWAIT P0, [R0+URZ+0x60], R3 ;  /* 0x00006003000075a7 */ /* 0x0022e400080011ff */
[----:B---3--:R-:W-:Y:S05]  /*df00*/  @!P0 NANOSLEEP.SYNCS 0x989680 ;  /* 0x009896800000895d */ /* 0x008fea0003900000 */
[----:B------:R-:W3:Y:S02]  /*df10*/  @!P0 SYNCS.PHASECHK.TRANS64 P0, [R0+URZ+0x60], R3 ;  /* 0x00006003000085a7 */ /* 0x000ee400080010ff */
[----:B---3--:R-:W-:Y:S05]  /*df20*/  @!P0 BRA `(.L_x_147) ;  /* 0xfffffffc00f08947 */ /* 0x008fea000383ffff */
[----:B------:R-:W-:Y:S05]  /*df30*/  BRA `(.L_x_148) ;  /* 0xffffff6400f47947 */ /* 0x000fea000383ffff */
.L_x_80:
[----:B-1----:R1:W2:Y:S02]  /*df40*/  SYNCS.PHASECHK.TRANS64.TRYWAIT P0, [R0+URZ+0x80], R3 ;  /* 0x00008003000075a7 */ /* 0x0022a400080011ff */
[----:B--2---:R-:W-:Y:S05]  /*df50*/  @!P0 NANOSLEEP.SYNCS 0x989680 ;  /* 0x009896800000895d */ /* 0x004fea0003900000 */
[----:B------:R-:W2:Y:S02]  /*df60*/  @!P0 SYNCS.PHASECHK.TRANS64 P0, [R0+URZ+0x80], R3 ;  /* 0x00008003000085a7 */ /* 0x000ea400080010ff */
[----:B--2---:R-:W-:Y:S05]  /*df70*/  @!P0 BRA `(.L_x_80) ;  /* 0xfffffffc00f08947 */ /* 0x004fea000383ffff */
[----:B------:R-:W-:Y:S05]  /*df80*/  BRA `(.L_x_149) ;  /* 0xffffff68009c7947 */ /* 0x000fea000383ffff */
.L_x_94:
[----:B-1----:R1:W2:Y:S02]  /*df90*/  SYNCS.PHASECHK.TRANS64.TRYWAIT P0, [R3+URZ+0x30], R0 ;  /* 0x00003000030075a7 */ /* 0x0022a400080011ff */
[----:B--2---:R-:W-:Y:S05]  /*dfa0*/  @!P0 NANOSLEEP.SYNCS 0x989680 ;  /* 0x009896800000895d */ /* 0x004fea0003900000 */
[----:B------:R-:W2:Y:S02]  /*dfb0*/  @!P0 SYNCS.PHASECHK.TRANS64 P0, [R3+URZ+0x30], R0 ;  /* 0x00003000030085a7 */ /* 0x000ea400080010ff */
[----:B--2---:R-:W-:Y:S05]  /*dfc0*/  @!P0 BRA `(.L_x_94) ;  /* 0xfffffffc00f08947 */ /* 0x004fea000383ffff */
[----:B------:R-:W-:Y:S05]  /*dfd0*/  BRA `(.L_x_93) ;  /* 0xffffff7800307947 */ /* 0x000fea000383ffff */
.L_x_97:
[----:B----4-:R4:W1:Y:S02]  /*dfe0*/  SYNCS.PHASECHK.TRANS64.TRYWAIT P1, [R202+URZ+0xa0], R3 ;  /* 0x0000a003ca0075a7 */ /* 0x01086400080211ff */
[----:B-1----:R-:W-:Y:S05]  /*dff0*/  @!P1 NANOSLEEP.SYNCS 0x989680 ;  /* 0x009896800000995d */ /* 0x002fea0003900000 */
[----:B------:R-:W1:Y:S02]  /*e000*/  @!P1 SYNCS.PHASECHK.TRANS64 P1, [R202+URZ+0xa0], R3 ;  /* 0x0000a003ca0095a7 */ /* 0x000e6400080210ff */
[----:B-1----:R-:W-:Y:S05]  /*e010*/  @!P1 BRA `(.L_x_97) ;  /* 0xfffffffc00f09947 */ /* 0x002fea000383ffff */
[----:B------:R-:W-:Y:S05]  /*e020*/  BRA `(.L_x_96) ;  /* 0xffffff7800a07947 */ /* 0x000fea000383ffff */
        .weak           $__internal_0_$__cuda_sm10x_tcgen05_guardrail_trap_col_being_dealloced_not_returned_by_alloc
        .type           $__internal_0_$__cuda_sm10x_tcgen05_guardrail_trap_col_being_dealloced_not_returned_by_alloc,@function
        .size           $__internal_0_$__cuda_sm10x_tcgen05_guardrail_trap_col_being_dealloced_not_returned_by_alloc,($__internal_1_$__cuda_sm10x_tcgen05_guardrail_trap_phase_invalid_during_alloc - $__internal_0_$__cuda_sm10x_tcgen05_guardrail_trap_col_being_dealloced_not_returned_by_alloc)
$__internal_0_$__cuda_sm10x_tcgen05_guardrail_trap_col_being_dealloced_not_returned_by_alloc:
[----:B------:R-:W-:Y:S05]  /*e030*/  BPT.TRAP 0x1 ;  /* 0x000000040000795c */ /* 0x000fea0000300000 */
[----:B------:R-:W-:-:S04]  /*e040*/  HFMA2 R3, -RZ, RZ, 0, 0 ;  /* 0x00000000ff037431 */ /* 0x000fc800000001ff */
[----:B------:R-:W-:Y:S05]  /*e050*/  RET.REL.NODEC R2 `(_ZN7cutlass13device_kernelINS_4gemm6kernel13GemmUniversalIN4cute5tupleIJiiiiEEENS1_10collective13CollectiveMmaINS1_35MainloopSm100TmaUmmaWarpSpecializedILi3ELi2ELi2ENS5_IJNS4_1CILi1EEESB_SB_EEEEENS5_IJNSA_ILi128EEENSA_ILi256EEENSA_ILi64EEEEEENS_10bfloat16_tENS5_IJlSB_lEEESI_SJ_NS4_8TiledMMAINS4_8MMA_AtomIJNS4_20SM100_MMA_F16BF16_SSISI_SI_fLi128ELi256ELNS4_4UMMA5MajorE0ELSO_0ELNSN_7ScaleInE0ELSP_0EEEEEENS4_6LayoutISC_NS5_IJNSA_ILi0EEEST_ST_EEEEENS5_IJNS4_10UnderscoreESW_SW_EEEEENS4_13SM90_TMA_LOADENS4_14ComposedLayoutINS4_7SwizzleILi3ELi4ELi3EEENS4_18smem_ptr_flag_bitsILi16EEENSS_INS5_IJNSA_ILi8EEESG_EEENS5_IJSG_SB_EEEEEEEvNS4_8identityESZ_S19_vS1A_EENS_8epilogue10collective18CollectiveEpilogueINS1C_23Sm100TmaWarpSpecializedILi4ELi2ELi64ELb1ELb0EEEJSH_NS5_IJNSS_ISE_SB_EENSS_ISG_SB_EEEEESI_SJ_SI_SJ_NS1C_6fusion15FusionCallbacksIS1G_NS1K_13LinCombEltActINS1C_6thread4GELUESI_fSI_fLNS_15FloatRoundStyleE2EEESH_S1J_JEEENS4_5SM1004TMEM4LOAD26SM100_TMEM_LOAD_32dp32b64xESZ_S19_NS4_39AutoVectorizingCopyWithAssumedAlignmentILi128EEENS4_14SM90_TMA_STOREES19_S1X_S1X_EEEvvEEEEvNT_6ParamsE) ;  /* 0xffffff1c02e87950 */ /* 0x000fea0003c3ffff */
        .weak           $__internal_1_$__cuda_sm10x_tcgen05_guardrail_trap_phase_invalid_during_alloc
        .type           $__internal_1_$__cuda_sm10x_tcgen05_guardrail_trap_phase_invalid_during_alloc,@function
        .size           $__internal_1_$__cuda_sm10x_tcgen05_guardrail_trap_phase_invalid_during_alloc,($__internal_2_$__cuda_sm10x_tcgen05_guardrail_trap_unallocated_columns_being_dealloced - $__internal_1_$__cuda_sm10x_tcgen05_guardrail_trap_phase_invalid_during_alloc)
$__internal_1_$__cuda_sm10x_tcgen05_guardrail_trap_phase_invalid_during_alloc:
[----:B------:R-:W-:Y:S05]  /*e060*/  BPT.TRAP 0x1 ;  /* 0x000000040000795c */ /* 0x000fea0000300000 */
[----:B------:R-:W-:-:S04]  /*e070*/  MOV R3, 0x0 ;  /* 0x0000000000037802 */ /* 0x000fc80000000f00 */
[----:B------:R-:W-:Y:S05]  /*e080*/  RET.REL.NODEC R2 `(_ZN7cutlass13device_kernelINS_4gemm6kernel13GemmUniversalIN4cute5tupleIJiiiiEEENS1_10collective13CollectiveMmaINS1_35MainloopSm100TmaUmmaWarpSpecializedILi3ELi2ELi2ENS5_IJNS4_1CILi1EEESB_SB_EEEEENS5_IJNSA_ILi128EEENSA_ILi256EEENSA_ILi64EEEEEENS_10bfloat16_tENS5_IJlSB_lEEESI_SJ_NS4_8TiledMMAINS4_8MMA_AtomIJNS4_20SM100_MMA_F16BF16_SSISI_SI_fLi128ELi256ELNS4_4UMMA5MajorE0ELSO_0ELNSN_7ScaleInE0ELSP_0EEEEEENS4_6LayoutISC_NS5_IJNSA_ILi0EEEST_ST_EEEEENS5_IJNS4_10UnderscoreESW_SW_EEEEENS4_13SM90_TMA_LOADENS4_14ComposedLayoutINS4_7SwizzleILi3ELi4ELi3EEENS4_18smem_ptr_flag_bitsILi16EEENSS_INS5_IJNSA_ILi8EEESG_EEENS5_IJSG_SB_EEEEEEEvNS4_8identityESZ_S19_vS1A_EENS_8epilogue10collective18CollectiveEpilogueINS1C_23Sm100TmaWarpSpecializedILi4ELi2ELi64ELb1ELb0EEEJSH_NS5_IJNSS_ISE_SB_EENSS_ISG_SB_EEEEESI_SJ_SI_SJ_NS1C_6fusion15FusionCallbacksIS1G_NS1K_13LinCombEltActINS1C_6thread4GELUESI_fSI_fLNS_15FloatRoundStyleE2EEESH_S1J_JEEENS4_5SM1004TMEM4LOAD26SM100_TMEM_LOAD_32dp32b64xESZ_S19_NS4_39AutoVectorizingCopyWithAssumedAlignmentILi128EEENS4_14SM90_TMA_STOREES19_S1X_S1X_EEEvvEEEEvNT_6ParamsE) ;  /* 0xffffff1c02dc7950 */ /* 0x000fea0003c3ffff */
        .weak           $__internal_2_$__cuda_sm10x_tcgen05_guardrail_trap_unallocated_columns_being_dealloced
        .type           $__internal_2_$__cuda_sm10x_tcgen05_guardrail_trap_unallocated_columns_being_dealloced,@function
        .size           $__internal_2_$__cuda_sm10x_tcgen05_guardrail_trap_unallocated_columns_being_dealloced,(.L_x_151 - $__internal_2_$__cuda_sm10x_tcgen05_guardrail_trap_unallocated_columns_being_dealloced)
$__internal_2_$__cuda_sm10x_tcgen05_guardrail_trap_unallocated_columns_being_dealloced:
[----:B------:R-:W-:Y:S05]  /*e090*/  BPT.TRAP 0x1 ;  /* 0x000000040000795c */ /* 0x000fea0000300000 */
[----:B------:R-:W-:-:S04]  /*e0a0*/  HFMA2 R3, -RZ, RZ, 0, 0 ;  /* 0x00000000ff037431 */ /* 0x000fc800000001ff */
[----:B------:R-:W-:Y:S05]  /*e0b0*/  RET.REL.NODEC R2 `(_ZN7cutlass13device_kernelINS_4gemm6kernel13GemmUniversalIN4cute5tupleIJiiiiEEENS1_10collective13CollectiveMmaINS1_35MainloopSm100TmaUmmaWarpSpecializedILi3ELi2ELi2ENS5_IJNS4_1CILi1EEESB_SB_EEEEENS5_IJNSA_ILi128EEENSA_ILi256EEENSA_ILi64EEEEEENS_10bfloat16_tENS5_IJlSB_lEEESI_SJ_NS4_8TiledMMAINS4_8MMA_AtomIJNS4_20SM100_MMA_F16BF16_SSISI_SI_fLi128ELi256ELNS4_4UMMA5MajorE0ELSO_0ELNSN_7ScaleInE0ELSP_0EEEEEENS4_6LayoutISC_NS5_IJNSA_ILi0EEEST_ST_EEEEENS5_IJNS4_10UnderscoreESW_SW_EEEEENS4_13SM90_TMA_LOADENS4_14ComposedLayoutINS4_7SwizzleILi3ELi4ELi3EEENS4_18smem_ptr_flag_bitsILi16EEENSS_INS5_IJNSA_ILi8EEESG_EEENS5_IJSG_SB_EEEEEEEvNS4_8identityESZ_S19_vS1A_EENS_8epilogue10collective18CollectiveEpilogueINS1C_23Sm100TmaWarpSpecializedILi4ELi2ELi64ELb1ELb0EEEJSH_NS5_IJNSS_ISE_SB_EENSS_ISG_SB_EEEEESI_SJ_SI_SJ_NS1C_6fusion15FusionCallbacksIS1G_NS1K_13LinCombEltActINS1C_6thread4GELUESI_fSI_fLNS_15FloatRoundStyleE2EEESH_S1J_JEEENS4_5SM1004TMEM4LOAD26SM100_TMEM_LOAD_32dp32b64xESZ_S19_NS4_39AutoVectorizingCopyWithAssumedAlignmentILi128EEENS4_14SM90_TMA_STOREES19_S1X_S1X_EEEvvEEEEvNT_6ParamsE) ;  /* 0xffffff1c02d07950 */ /* 0x000fea0003c3ffff */
.L_x_150:
[----:B------:R-:W-:-:S00]  /*e0c0*/  BRA `(.L_x_150) ;  /* 0xfffffffc00fc7947 */ /* 0x000fc0000383ffff */
[----:B------:R-:W-:-:S00]  /*e0d0*/  NOP ;  /* 0x0000000000007918 */ /* 0x000fc00000000000 */
        /* <DEDUP_REMOVED lines=10> */
.L_x_151:


//--------------------- .nv.global.init           --------------------------
	.section	.nv.global.init,"aw",@progbits
.nv.global.init:
	.type		$str$27,@object
	.size		$str$27,($str$28 - $str$27)
$str$27:
        /*0000*/ 	.byte	0x28, 0x61, 0x64, 0x64, 0x72, 0x65, 0x73, 0x73, 0x20, 0x26, 0x20, 0x6d, 0x61, 0x73, 0x6b, 0x29
        /*0010*/ 	.byte	0x20, 0x3d, 0x3d, 0x20, 0x30, 0x00
	.type		$str$28,@object
	.size		$str$28,($str$26 - $str$28)
$str$28:
        /*0016*/ 	.byte	0x2f, 0x74, 0x6d, 0x70, 0x2f, 0x63, 0x75, 0x74, 0x6c, 0x61, 0x73, 0x73, 0x5f, 0x73, 0x77, 0x65
        /*0026*/ 	.byte	0x65, 0x70, 0x5f, 0x73, 0x72, 0x63, 0x2f, 0x69, 0x6e, 0x63, 0x6c, 0x75, 0x64, 0x65, 0x2f, 0x63
        /*0036*/ 	.byte	0x75, 0x74, 0x65, 0x2f, 0x70, 0x6f, 0x69, 0x6e, 0x74, 0x65, 0x72, 0x5f, 0x66, 0x6c, 0x61, 0x67
        /*0046*/ 	.byte	0x67, 0x65, 0x64, 0x2e, 0x68, 0x70, 0x70, 0x00
	.type		$str$26,@object
	.size		$str$26,($str$25 - $str$26)
$str$26:
        /*004e*/ 	.byte	0x2f, 0x74, 0x6d, 0x70, 0x2f, 0x63, 0x75, 0x74, 0x6c, 0x61, 0x73, 0x73, 0x5f, 0x73, 0x77, 0x65
        /*005e*/ 	.byte	0x65, 0x70, 0x5f, 0x73, 0x72, 0x63, 0x2f, 0x69, 0x6e, 0x63, 0x6c, 0x75, 0x64, 0x65, 0x2f, 0x63
        /*006e*/ 	.byte	0x75, 0x74, 0x65, 0x2f, 0x61, 0x74, 0x6f, 0x6d, 0x2f, 0x63, 0x6f, 0x70, 0x79, 0x5f, 0x74, 0x72
        /*007e*/ 	.byte	0x61, 0x69, 0x74, 0x73, 0x5f, 0x73, 0x6d, 0x31, 0x30, 0x30, 0x2e, 0x68, 0x70, 0x70, 0x00
	.type		$str$25,@object
	.size		$str$25,(__unnamed_1 - $str$25)
$str$25:
        /*008d*/ 	.byte	0x28, 0x28, 0x75, 0x69, 0x6e, 0x74, 0x33, 0x32, 0x5f, 0x74, 0x28, 0x74, 0x68, 0x72, 0x65, 0x61
        /*009d*/ 	.byte	0x64, 0x49, 0x64, 0x78, 0x2e, 0x78, 0x29, 0x20, 0x2f, 0x20, 0x33, 0x32, 0x29, 0x20, 0x25, 0x20
        /*00ad*/ 	.byte	0x34, 0x29, 0x20, 0x3d, 0x3d, 0x20, 0x28, 0x28, 0x28, 0x74, 0x6d, 0x65, 0x6d, 0x5f, 0x61, 0x64
        /*00bd*/ 	.byte	0x64, 0x72, 0x20, 0x3e, 0x3e, 0x20, 0x31, 0x36, 0x29, 0x20, 0x2f, 0x20, 0x33, 0x32, 0x29, 0x20
        /*00cd*/ 	.byte	0x25, 0x20, 0x34, 0x29, 0x00
	.type		__unnamed_1,@object
	.size		__unnamed_1,(__unnamed_2 - __unnamed_1)
__unnamed_1:
        /*00d2*/ 	.byte	0x61, 0x75, 0x74, 0x6f, 0x20, 0x63, 0x75, 0x74, 0x65, 0x3a, 0x3a, 0x61, 0x73, 0x5f, 0x70, 0x6f
        /* <DEDUP_REMOVED lines=24> */
        /*0262*/ 	.byte	0x38, 0x31, 0x39, 0x32, 0x3e, 0x3e, 0x3e, 0x3e, 0x5d, 0x00
	.type		__unnamed_2,@object
	.size		__unnamed_2,(.L_2 - __unnamed_2)
__unnamed_2:
        /* <DEDUP_REMOVED lines=43> */
        /*051c*/ 	.byte	0x74, 0x65, 0x3a, 0x3a, 0x43, 0x3c, 0x30, 0x3e, 0x3e, 0x3e, 0x3e, 0x5d, 0x00
.L_2:


//--------------------- .nv.shared._ZN7cutlass13device_kernelINS_4gemm6kernel13GemmUniversalIN4cute5tupleIJiiiiEEENS1_10collective13CollectiveMmaINS1_35MainloopSm100TmaUmmaWarpSpecializedILi3ELi2ELi2ENS5_IJNS4_1CILi1EEESB_SB_EEEEENS5_IJNSA_ILi128EEENSA_ILi256EEENSA_ILi64EEEEEENS_10bfloat16_tENS5_IJlSB_lEEESI_SJ_NS4_8TiledMMAINS4_8MMA_AtomIJNS4_20SM100_MMA_F16BF16_SSISI_SI_fLi128ELi256ELNS4_4UMMA5MajorE0ELSO_0ELNSN_7ScaleInE0ELSP_0EEEEEENS4_6LayoutISC_NS5_IJNSA_ILi0EEEST_ST_EEEEENS5_IJNS4_10UnderscoreESW_SW_EEEEENS4_13SM90_TMA_LOADENS4_14ComposedLayoutINS4_7SwizzleILi3ELi4ELi3EEENS4_18smem_ptr_flag_bitsILi16EEENSS_INS5_IJNSA_ILi8EEESG_EEENS5_IJSG_SB_EEEEEEEvNS4_8identityESZ_S19_vS1A_EENS_8epilogue10collective18CollectiveEpilogueINS1C_23Sm100TmaWarpSpecializedILi4ELi2ELi64ELb1ELb0EEEJSH_NS5_IJNSS_ISE_SB_EENSS_ISG_SB_EEEEESI_SJ_SI_SJ_NS1C_6fusion15FusionCallbacksIS1G_NS1K_13LinCombEltActINS1C_6thread4GELUESI_fSI_fLNS_15FloatRoundStyleE2EEESH_S1J_JEEENS4_5SM1004TMEM4LOAD26SM100_TMEM_LOAD_32dp32b64xESZ_S19_NS4_39AutoVectorizingCopyWithAssumedAlignmentILi128EEENS4_14SM90_TMA_STOREES19_S1X_S1X_EEEvvEEEEvNT_6ParamsE --------------------------
	.section	.nv.shared._ZN7cutlass13device_kernelINS_4gemm6kernel13GemmUniversalIN4cute5tupleIJiiiiEEENS1_10collective13CollectiveMmaINS1_35MainloopSm100TmaUmmaWarpSpecializedILi3ELi2ELi2ENS5_IJNS4_1CILi1EEESB_SB_EEEEENS5_IJNSA_ILi128EEENSA_ILi256EEENSA_ILi64EEEEEENS_10bfloat16_tENS5_IJlSB_lEEESI_SJ_NS4_8TiledMMAINS4_8MMA_AtomIJNS4_20SM100_MMA_F16BF16_SSISI_SI_fLi128ELi256ELNS4_4UMMA5MajorE0ELSO_0ELNSN_7ScaleInE0ELSP_0EEEEEENS4_6LayoutISC_NS5_IJNSA_ILi0EEEST_ST_EEEEENS5_IJNS4_10UnderscoreESW_SW_EEEEENS4_13SM90_TMA_LOADENS4_14ComposedLayoutINS4_7SwizzleILi3ELi4ELi3EEENS4_18smem_ptr_flag_bitsILi16EEENSS_INS5_IJNSA_ILi8EEESG_EEENS5_IJSG_SB_EEEEEEEvNS4_8identityESZ_S19_vS1A_EENS_8epilogue10collective18CollectiveEpilogueINS1C_23Sm100TmaWarpSpecializedILi4ELi2ELi64ELb1ELb0EEEJSH_NS5_IJNSS_ISE_SB_EENSS_ISG_SB_EEEEESI_SJ_SI_SJ_NS1C_6fusion15FusionCallbacksIS1G_NS1K_13LinCombEltActINS1C_6thread4GELUESI_fSI_fLNS_15FloatRoundStyleE2EEESH_S1J_JEEENS4_5SM1004TMEM4LOAD26SM100_TMEM_LOAD_32dp32b64xESZ_S19_NS4_39AutoVectorizingCopyWithAssumedAlignmentILi128EEENS4_14SM90_TMA_STOREES19_S1X_S1X_EEEvvEEEEvNT_6ParamsE,"aw",@nobits
	.sectionflags	@""
	.align	16
	.zero		1024


//--------------------- .nv.shared.reserved.0     --------------------------
	.section	.nv.shared.reserved.0,"aw",@nobits
	.weak		__nv_reservedSMEM_offset_0_alias
	.size		__nv_reservedSMEM_offset_0_alias, 0, 64
	.other		__nv_reservedSMEM_offset_0_alias,@"STO_CUDA_RESERVED_SHARED STV_DEFAULT"
__nv_reservedSMEM_offset_0_alias:
	.zero		0
.nv.shared.reserved.0:
	.zero		64
	.weak		__nv_reservedSMEM_tcgen05_partition
	.type		__nv_reservedSMEM_tcgen05_partition,@object
	.size		__nv_reservedSMEM_tcgen05_partition,(.L_0 - __nv_reservedSMEM_tcgen05_partition)
__nv_reservedSMEM_tcgen05_partition:
	.zero		32
.L_0:


//--------------------- .nv.global                --------------------------
	.section	.nv.global,"aw",@nobits
.nv.global:
	.type		_ZN39_INTERNAL_3d70e2e8_4_k_cu_7cfb3801_26184cute1_E,@object
	.size		_ZN39_INTERNAL_3d70e2e8_4_k_cu_7cfb3801_26184cute1_E,(_ZN39_INTERNAL_3d70e2e8_4_k_cu_7cfb3801_26184cuda3std3__45__cpo6cbeginE - _ZN39_INTERNAL_3d70e2e8_4_k_cu_7cfb3801_26184cute1_E)
_ZN39_INTERNAL_3d70e2e8_4_k_cu_7cfb3801_26184cute1_E:
	.zero		1
	.type		_ZN39_INTERNAL_3d70e2e8_4_k_cu_7cfb3801_26184cuda3std3__45__cpo6cbeginE,@object
	.size		_ZN39_INTERNAL_3d70e2e8_4_k_cu_7cfb3801_26184cuda3std3__45__cpo6cbeginE,(_ZN39_INTERNAL_3d70e2e8_4_k_cu_7cfb3801_26184cuda3std3__48in_placeE - _ZN39_INTERNAL_3d70e2e8_4_k_cu_7cfb3801_26184cuda3std3__45__cpo6cbeginE)
_ZN39_INTERNAL_3d70e2e8_4_k_cu_7cfb3801_26184cuda3std3__45__cpo6cbeginE:
	.zero		1
	.type		_ZN39_INTERNAL_3d70e2e8_4_k_cu_7cfb3801_26184cuda3std3__48in_placeE,@object
	.size		_ZN39_INTERNAL_3d70e2e8_4_k_cu_7cfb3801_26184cuda3std3__48in_placeE,(_ZN39_INTERNAL_3d70e2e8_4_k_cu_7cfb3801_26184cuda3std6ranges3__45__cpo9iter_moveE - _ZN39_INTERNAL_3d70e2e8_4_k_cu_7cfb3801_26184cuda3std3__48in_placeE)
_ZN39_INTERNAL_3d70e2e8_4_k_cu_7cfb3801_26184cuda3std3__48in_placeE:
	.zero		1
	.type		_ZN39_INTERNAL_3d70e2e8_4_k_cu_7cfb3801_26184cuda3std6ranges3__45__cpo9iter_moveE,@object
	.size		_ZN39_INTERNAL_3d70e2e8_4_k_cu_7cfb3801_26184cuda3std6ranges3__45__cpo9iter_moveE,(_ZN39_INTERNAL_3d70e2e8_4_k_cu_7cfb3801_26184cuda3std3__45__cpo5beginE - _ZN39_INTERNAL_3d70e2e8_4_k_cu_7cfb3801_26184cuda3std6ranges3__45__cpo9iter_moveE)
_ZN39_INTERNAL_3d70e2e8_4_k_cu_7cfb3801_26184cuda3std6ranges3__45__cpo9iter_moveE:
	.zero		1
	.type		_ZN39_INTERNAL_3d70e2e8_4_k_cu_7cfb3801_26184cuda3std3__45__cpo5beginE,@object
	.size		_ZN39_INTERNAL_3d70e2e8_4_k_cu_7cfb3801_26184cuda3std3__45__cpo5beginE,(_ZN39_INTERNAL_3d70e2e8_4_k_cu_7cfb3801_26184cuda3std3__441_GLOBAL__N__3d70e2e8_4_k_cu_7cfb3801_26186ignoreE - _ZN39_INTERNAL_3d70e2e8_4_k_cu_7cfb3801_26184cuda3std3__45__cpo5beginE)
_ZN39_INTERNAL_3d70e2e8_4_k_cu_7cfb3801_26184cuda3std3__45__cpo5beginE:
	.zero		1
	.type		_ZN39_INTERNAL_3d70e2e8_4_k_cu_7cfb3801_26184cuda3std3__441_GLOBAL__N__3d70e2e8_4_k_cu_7cfb3801_26186ignoreE,@object
	.size		_ZN39_INTERNAL_3d70e2e8_4_k_cu_7cfb3801_26184cuda3std3__441_GLOBAL__N__3d70e2e8_4_k_cu_7cfb3801_26186ignoreE,(_ZN39_INTERNAL_3d70e2e8_4_k_cu_7cfb3801_26184cute7productE - _ZN39_INTERNAL_3d70e2e8_4_k_cu_7cfb3801_26184cuda3std3__441_GLOBAL__N__3d70e2e8_4_k_cu_7cfb3801_26186ignoreE)
_ZN39_INTERNAL_3d70e2e8_4_k_cu_7cfb3801_26184cuda3std3__441_GLOBAL__N__3d70e2e8_4_k_cu_7cfb3801_26186ignoreE:
	.zero		1
	.type		_ZN39_INTERNAL_3d70e2e8_4_k_cu_7cfb3801_26184cute7productE,@object
	.size		_ZN39_INTERNAL_3d70e2e8_4_k_cu_7cfb3801_26184cute7productE,(_ZN39_INTERNAL_3d70e2e8_4_k_cu_7cfb3801_26184cuda3std3__45__cpo3endE - _ZN39_INTERNAL_3d70e2e8_4_k_cu_7cfb3801_26184cute7productE)
_ZN39_INTERNAL_3d70e2e8_4_k_cu_7cfb3801_26184cute7productE:
	.zero		1
	.type		_ZN39_INTERNAL_3d70e2e8_4_k_cu_7cfb3801_26184cuda3std3__45__cpo3endE,@object
	.size		_ZN39_INTERNAL_3d70e2e8_4_k_cu_7cfb3801_26184cuda3std3__45__cpo3endE,(_ZN39_INTERNAL_3d70e2e8_4_k_cu_7cfb3801_26184cuda3std3__419piecewise_constructE - _ZN39_INTERNAL_3d70e2e8_4_k_cu_7cfb3801_26184cuda3std3__45__cpo3endE)
_ZN39_INTERNAL_3d70e2e8_4_k_cu_7cfb3801_26184cuda3std3__45__cpo3endE:
	.zero		1
	.type		_ZN39_INTERNAL_3d70e2e8_4_k_cu_7cfb3801_26184cuda3std3__419piecewise_constructE,@object
	.size		_ZN39_INTERNAL_3d70e2e8_4_k_cu_7cfb3801_26184cuda3std3__419piecewise_constructE,(_ZN39_INTERNAL_3d70e2e8_4_k_cu_7cfb3801_26184cuda3std3__45__cpo4cendE - _ZN39_INTERNAL_3d70e2e8_4_k_cu_7cfb3801_26184cuda3std3__419piecewise_constructE)
_ZN39_INTERNAL_3d70e2e8_4_k_cu_7cfb3801_26184cuda3std3__419piecewise_constructE:
	.zero		1
	.type		_ZN39_INTERNAL_3d70e2e8_4_k_cu_7cfb3801_26184cuda3std3__45__cpo4cendE,@object
	.size		_ZN39_INTERNAL_3d70e2e8_4_k_cu_7cfb3801_26184cuda3std3__45__cpo4cendE,(_ZN39_INTERNAL_3d70e2e8_4_k_cu_7cfb3801_26184cuda3std6ranges3__45__cpo4swapE - _ZN39_INTERNAL_3d70e2e8_4_k_cu_7cfb3801_26184cuda3std3__45__cpo4cendE)
_ZN39_INTERNAL_3d70e2e8_4_k_cu_7cfb3801_26184cuda3std3__45__cpo4cendE:
	.zero		1
	.type		_ZN39_INTERNAL_3d70e2e8_4_k_cu_7cfb3801_26184cuda3std6ranges3__45__cpo4swapE,@object
	.size		_ZN39_INTERNAL_3d70e2e8_4_k_cu_7cfb3801_26184cuda3std6ranges3__45__cpo4swapE,(.L_10 - _ZN39_INTERNAL_3d70e2e8_4_k_cu_7cfb3801_26184cuda3std6ranges3__45__cpo4swapE)
_ZN39_INTERNAL_3d70e2e8_4_k_cu_7cfb3801_26184cuda3std6ranges3__45__cpo4swapE:
	.zero		1
.L_10:


//--------------------- .nv.constant0._ZN7cutlass13device_kernelINS_4gemm6kernel13GemmUniversalIN4cute5tupleIJiiiiEEENS1_10collective13CollectiveMmaINS1_35MainloopSm100TmaUmmaWarpSpecializedILi3ELi2ELi2ENS5_IJNS4_1CILi1EEESB_SB_EEEEENS5_IJNSA_ILi128EEENSA_ILi256EEENSA_ILi64EEEEEENS_10bfloat16_tENS5_IJlSB_lEEESI_SJ_NS4_8TiledMMAINS4_8MMA_AtomIJNS4_20SM100_MMA_F16BF16_SSISI_SI_fLi128ELi256ELNS4_4UMMA5MajorE0ELSO_0ELNSN_7ScaleInE0ELSP_0EEEEEENS4_6LayoutISC_NS5_IJNSA_ILi0EEEST_ST_EEEEENS5_IJNS4_10UnderscoreESW_SW_EEEEENS4_13SM90_TMA_LOADENS4_14ComposedLayoutINS4_7SwizzleILi3ELi4ELi3EEENS4_18smem_ptr_flag_bitsILi16EEENSS_INS5_IJNSA_ILi8EEESG_EEENS5_IJSG_SB_EEEEEEEvNS4_8identityESZ_S19_vS1A_EENS_8epilogue10collective18CollectiveEpilogueINS1C_23Sm100TmaWarpSpecializedILi4ELi2ELi64ELb1ELb0EEEJSH_NS5_IJNSS_ISE_SB_EENSS_ISG_SB_EEEEESI_SJ_SI_SJ_NS1C_6fusion15FusionCallbacksIS1G_NS1K_13LinCombEltActINS1C_6thread4GELUESI_fSI_fLNS_15FloatRoundStyleE2EEESH_S1J_JEEENS4_5SM1004TMEM4LOAD26SM100_TMEM_LOAD_32dp32b64xESZ_S19_NS4_39AutoVectorizingCopyWithAssumedAlignmentILi128EEENS4_14SM90_TMA_STOREES19_S1X_S1X_EEEvvEEEEvNT_6ParamsE --------------------------
	.section	.nv.constant0._ZN7cutlass13device_kernelINS_4gemm6kernel13GemmUniversalIN4cute5tupleIJiiiiEEENS1_10collective13CollectiveMmaINS1_35MainloopSm100TmaUmmaWarpSpecializedILi3ELi2ELi2ENS5_IJNS4_1CILi1EEESB_SB_EEEEENS5_IJNSA_ILi128EEENSA_ILi256EEENSA_ILi64EEEEEENS_10bfloat16_tENS5_IJlSB_lEEESI_SJ_NS4_8TiledMMAINS4_8MMA_AtomIJNS4_20SM100_MMA_F16BF16_SSISI_SI_fLi128ELi256ELNS4_4UMMA5MajorE0ELSO_0ELNSN_7ScaleInE0ELSP_0EEEEEENS4_6LayoutISC_NS5_IJNSA_ILi0EEEST_ST_EEEEENS5_IJNS4_10UnderscoreESW_SW_EEEEENS4_13SM90_TMA_LOADENS4_14ComposedLayoutINS4_7SwizzleILi3ELi4ELi3EEENS4_18smem_ptr_flag_bitsILi16EEENSS_INS5_IJNSA_ILi8EEESG_EEENS5_IJSG_SB_EEEEEEEvNS4_8identityESZ_S19_vS1A_EENS_8epilogue10collective18CollectiveEpilogueINS1C_23Sm100TmaWarpSpecializedILi4ELi2ELi64ELb1ELb0EEEJSH_NS5_IJNSS_ISE_SB_EENSS_ISG_SB_EEEEESI_SJ_SI_SJ_NS1C_6fusion15FusionCallbacksIS1G_NS1K_13LinCombEltActINS1C_6thread4GELUESI_fSI_fLNS_15FloatRoundStyleE2EEESH_S1J_JEEENS4_5SM1004TMEM4LOAD26SM100_TMEM_LOAD_32dp32b64xESZ_S19_NS4_39AutoVectorizingCopyWithAssumedAlignmentILi128EEENS4_14SM90_TMA_STOREES19_S1X_S1X_EEEvvEEEEvNT_6ParamsE,"a",@progbits
	.sectionflags	@""
	.align	4
.nv.constant0._ZN7cutlass13device_kernelINS_4gemm6kernel13GemmUniversalIN4cute5tupleIJiiiiEEENS1_10collective13CollectiveMmaINS1_35MainloopSm100TmaUmmaWarpSpecializedILi3ELi2ELi2ENS5_IJNS4_1CILi1EEESB_SB_EEEEENS5_IJNSA_ILi128EEENSA_ILi256EEENSA_ILi64EEEEEENS_10bfloat16_tENS5_IJlSB_lEEESI_SJ_NS4_8TiledMMAINS4_8MMA_AtomIJNS4_20SM100_MMA_F16BF16_SSISI_SI_fLi128ELi256ELNS4_4UMMA5MajorE0ELSO_0ELNSN_7ScaleInE0ELSP_0EEEEEENS4_6LayoutISC_NS5_IJNSA_ILi0EEEST_ST_EEEEENS5_IJNS4_10UnderscoreESW_SW_EEEEENS4_13SM90_TMA_LOADENS4_14ComposedLayoutINS4_7SwizzleILi3ELi4ELi3EEENS4_18smem_ptr_flag_bitsILi16EEENSS_INS5_IJNSA_ILi8EEESG_EEENS5_IJSG_SB_EEEEEEEvNS4_8identityESZ_S19_vS1A_EENS_8epilogue10collective18CollectiveEpilogueINS1C_23Sm100TmaWarpSpecializedILi4ELi2ELi64ELb1ELb0EEEJSH_NS5_IJNSS_ISE_SB_EENSS_ISG_SB_EEEEESI_SJ_SI_SJ_NS1C_6fusion15FusionCallbacksIS1G_NS1K_13LinCombEltActINS1C_6thread4GELUESI_fSI_fLNS_15FloatRoundStyleE2EEESH_S1J_JEEENS4_5SM1004TMEM4LOAD26SM100_TMEM_LOAD_32dp32b64xESZ_S19_NS4_39AutoVectorizingCopyWithAssumedAlignmentILi128EEENS4_14SM90_TMA_STOREES19_S1X_S1X_EEEvvEEEEvNT_6ParamsE:
	.zero		2944


//--------------------- SYMBOLS --------------------------

	.type		.nv.reservedSmem.offset0,@object
	.size		.nv.reservedSmem.offset0,0x4
	.type		.nv.reservedSmem.cap,@object
	.size		.nv.reservedSmem.cap,0x4
	.type		__assertfail,@function
